//
// Generated by NVIDIA NVVM Compiler
//
// Compiler Build ID: CL-36424714
// Cuda compilation tools, release 13.0, V13.0.88
// Based on NVVM 20.0.0
//

.version 9.0
.target sm_100
.address_size 64

	// .globl	_Z46DensityOfStatesPrecalculateCubeMomentumIndicesjjjjPj
.const .align 4 .b8 dev_tetradefs[96];
// _ZZ43DensityOfStatesPresortEnergiesInTetrahedronjjjjjPfPjS_S0_E9senergies has been demoted
// _ZZ15DensityOfStatesjjjjjjjPfS_S_S_PjS_S_E6rparts has been demoted
// _ZZ15DensityOfStatesjjjjjjjPfS_S_S_PjS_S_E6iparts has been demoted

.visible .entry _Z46DensityOfStatesPrecalculateCubeMomentumIndicesjjjjPj(
	.param .u32 _Z46DensityOfStatesPrecalculateCubeMomentumIndicesjjjjPj_param_0,
	.param .u32 _Z46DensityOfStatesPrecalculateCubeMomentumIndicesjjjjPj_param_1,
	.param .u32 _Z46DensityOfStatesPrecalculateCubeMomentumIndicesjjjjPj_param_2,
	.param .u32 _Z46DensityOfStatesPrecalculateCubeMomentumIndicesjjjjPj_param_3,
	.param .u64 .ptr .align 1 _Z46DensityOfStatesPrecalculateCubeMomentumIndicesjjjjPj_param_4
)
{
	.reg .pred 	%p<2>;
	.reg .b32 	%r<45>;
	.reg .b64 	%rd<5>;

	ld.param.u32 	%r5, [_Z46DensityOfStatesPrecalculateCubeMomentumIndicesjjjjPj_param_0];
	ld.param.u32 	%r2, [_Z46DensityOfStatesPrecalculateCubeMomentumIndicesjjjjPj_param_1];
	ld.param.u32 	%r3, [_Z46DensityOfStatesPrecalculateCubeMomentumIndicesjjjjPj_param_2];
	ld.param.u32 	%r4, [_Z46DensityOfStatesPrecalculateCubeMomentumIndicesjjjjPj_param_3];
	ld.param.u64 	%rd1, [_Z46DensityOfStatesPrecalculateCubeMomentumIndicesjjjjPj_param_4];
	mov.u32 	%r6, %ctaid.x;
	mov.u32 	%r7, %ntid.x;
	mov.u32 	%r8, %tid.x;
	mad.lo.s32 	%r1, %r6, %r7, %r8;
	setp.ge.u32 	%p1, %r1, %r5;
	@%p1 bra 	$L__BB0_2;
	cvta.to.global.u64 	%rd2, %rd1;
	div.u32 	%r9, %r1, %r3;
	div.u32 	%r10, %r9, %r4;
	mul.lo.s32 	%r11, %r4, %r3;
	mul.lo.s32 	%r12, %r11, %r10;
	sub.s32 	%r13, %r1, %r12;
	div.u32 	%r14, %r13, %r4;
	mad.lo.s32 	%r15, %r14, %r4, %r12;
	sub.s32 	%r16, %r1, %r15;
	add.s32 	%r17, %r10, 1;
	add.s32 	%r18, %r14, 1;
	add.s32 	%r19, %r16, 1;
	rem.u32 	%r20, %r10, %r2;
	rem.u32 	%r21, %r14, %r3;
	rem.u32 	%r22, %r16, %r4;
	rem.u32 	%r23, %r17, %r2;
	rem.u32 	%r24, %r18, %r3;
	rem.u32 	%r25, %r19, %r4;
	shl.b32 	%r26, %r1, 3;
	mul.lo.s32 	%r27, %r20, %r3;
	add.s32 	%r28, %r27, %r21;
	mul.lo.s32 	%r29, %r28, %r4;
	add.s32 	%r30, %r29, %r22;
	mul.wide.u32 	%rd3, %r26, 4;
	add.s64 	%rd4, %rd2, %rd3;
	st.global.u32 	[%rd4], %r30;
	mul.lo.s32 	%r31, %r23, %r3;
	add.s32 	%r32, %r31, %r21;
	mul.lo.s32 	%r33, %r32, %r4;
	add.s32 	%r34, %r33, %r22;
	st.global.u32 	[%rd4+4], %r34;
	add.s32 	%r35, %r27, %r24;
	mul.lo.s32 	%r36, %r35, %r4;
	add.s32 	%r37, %r36, %r22;
	st.global.u32 	[%rd4+8], %r37;
	add.s32 	%r38, %r31, %r24;
	mul.lo.s32 	%r39, %r38, %r4;
	add.s32 	%r40, %r39, %r22;
	st.global.u32 	[%rd4+12], %r40;
	add.s32 	%r41, %r29, %r25;
	st.global.u32 	[%rd4+16], %r41;
	add.s32 	%r42, %r33, %r25;
	st.global.u32 	[%rd4+20], %r42;
	add.s32 	%r43, %r36, %r25;
	st.global.u32 	[%rd4+24], %r43;
	add.s32 	%r44, %r39, %r25;
	st.global.u32 	[%rd4+28], %r44;
$L__BB0_2:
	ret;

}
	// .globl	_Z43DensityOfStatesPresortEnergiesInTetrahedronjjjjjPfPjS_S0_
.visible .entry _Z43DensityOfStatesPresortEnergiesInTetrahedronjjjjjPfPjS_S0_(
	.param .u32 _Z43DensityOfStatesPresortEnergiesInTetrahedronjjjjjPfPjS_S0__param_0,
	.param .u32 _Z43DensityOfStatesPresortEnergiesInTetrahedronjjjjjPfPjS_S0__param_1,
	.param .u32 _Z43DensityOfStatesPresortEnergiesInTetrahedronjjjjjPfPjS_S0__param_2,
	.param .u32 _Z43DensityOfStatesPresortEnergiesInTetrahedronjjjjjPfPjS_S0__param_3,
	.param .u32 _Z43DensityOfStatesPresortEnergiesInTetrahedronjjjjjPfPjS_S0__param_4,
	.param .u64 .ptr .align 1 _Z43DensityOfStatesPresortEnergiesInTetrahedronjjjjjPfPjS_S0__param_5,
	.param .u64 .ptr .align 1 _Z43DensityOfStatesPresortEnergiesInTetrahedronjjjjjPfPjS_S0__param_6,
	.param .u64 .ptr .align 1 _Z43DensityOfStatesPresortEnergiesInTetrahedronjjjjjPfPjS_S0__param_7,
	.param .u64 .ptr .align 1 _Z43DensityOfStatesPresortEnergiesInTetrahedronjjjjjPfPjS_S0__param_8
)
{
	.reg .pred 	%p<9>;
	.reg .b32 	%r<70>;
	.reg .b32 	%f<30>;
	.reg .b64 	%rd<27>;
	// demoted variable
	.shared .align 4 .b8 _ZZ43DensityOfStatesPresortEnergiesInTetrahedronjjjjjPfPjS_S0_E9senergies[2048];
	ld.param.u32 	%r25, [_Z43DensityOfStatesPresortEnergiesInTetrahedronjjjjjPfPjS_S0__param_0];
	ld.param.u32 	%r24, [_Z43DensityOfStatesPresortEnergiesInTetrahedronjjjjjPfPjS_S0__param_4];
	ld.param.u64 	%rd2, [_Z43DensityOfStatesPresortEnergiesInTetrahedronjjjjjPfPjS_S0__param_5];
	ld.param.u64 	%rd5, [_Z43DensityOfStatesPresortEnergiesInTetrahedronjjjjjPfPjS_S0__param_6];
	ld.param.u64 	%rd3, [_Z43DensityOfStatesPresortEnergiesInTetrahedronjjjjjPfPjS_S0__param_7];
	ld.param.u64 	%rd4, [_Z43DensityOfStatesPresortEnergiesInTetrahedronjjjjjPfPjS_S0__param_8];
	cvta.to.global.u64 	%rd1, %rd5;
	mov.u32 	%r26, %ctaid.x;
	mov.u32 	%r27, %ntid.x;
	mov.u32 	%r1, %tid.x;
	mad.lo.s32 	%r2, %r26, %r27, %r1;
	mov.u32 	%r3, %ctaid.y;
	setp.ge.u32 	%p1, %r2, %r25;
	@%p1 bra 	$L__BB1_15;
	cvta.to.global.u64 	%rd6, %rd2;
	shl.b32 	%r4, %r2, 3;
	mov.u32 	%r5, %tid.y;
	add.s32 	%r28, %r4, %r5;
	mul.wide.u32 	%rd7, %r28, 4;
	add.s64 	%rd8, %rd1, %rd7;
	ld.global.u32 	%r29, [%rd8];
	mad.lo.s32 	%r30, %r29, %r24, %r3;
	mul.wide.u32 	%rd9, %r30, 4;
	add.s64 	%rd10, %rd6, %rd9;
	ld.global.f32 	%f17, [%rd10];
	shl.b32 	%r6, %r1, 3;
	add.s32 	%r31, %r6, %r5;
	shl.b32 	%r32, %r31, 2;
	mov.u32 	%r33, _ZZ43DensityOfStatesPresortEnergiesInTetrahedronjjjjjPfPjS_S0_E9senergies;
	add.s32 	%r34, %r33, %r32;
	st.shared.f32 	[%r34], %f17;
	bar.sync 	0;
	setp.gt.u32 	%p2, %r5, 5;
	@%p2 bra 	$L__BB1_15;
	shl.b32 	%r7, %r5, 2;
	mul.wide.u32 	%rd11, %r7, 4;
	mov.u64 	%rd12, dev_tetradefs;
	add.s64 	%rd13, %rd12, %rd11;
	ld.const.u32 	%r35, [%rd13];
	add.s32 	%r36, %r4, %r35;
	mul.wide.u32 	%rd14, %r36, 4;
	add.s64 	%rd15, %rd1, %rd14;
	ld.global.u32 	%r63, [%rd15];
	add.s32 	%r37, %r6, %r35;
	shl.b32 	%r38, %r37, 2;
	add.s32 	%r40, %r33, %r38;
	ld.shared.f32 	%f23, [%r40];
	ld.const.u32 	%r41, [%rd13+4];
	add.s32 	%r42, %r4, %r41;
	mul.wide.u32 	%rd16, %r42, 4;
	add.s64 	%rd17, %rd1, %rd16;
	ld.global.u32 	%r9, [%rd17];
	add.s32 	%r43, %r6, %r41;
	shl.b32 	%r44, %r43, 2;
	add.s32 	%r45, %r33, %r44;
	ld.shared.f32 	%f2, [%r45];
	ld.const.u32 	%r46, [%rd13+8];
	add.s32 	%r47, %r4, %r46;
	mul.wide.u32 	%rd18, %r47, 4;
	add.s64 	%rd19, %rd1, %rd18;
	ld.global.u32 	%r10, [%rd19];
	add.s32 	%r48, %r6, %r46;
	shl.b32 	%r49, %r48, 2;
	add.s32 	%r50, %r33, %r49;
	ld.shared.f32 	%f3, [%r50];
	ld.const.u32 	%r51, [%rd13+12];
	add.s32 	%r52, %r4, %r51;
	mul.wide.u32 	%rd20, %r52, 4;
	add.s64 	%rd21, %rd1, %rd20;
	ld.global.u32 	%r11, [%rd21];
	add.s32 	%r53, %r6, %r51;
	shl.b32 	%r54, %r53, 2;
	add.s32 	%r55, %r33, %r54;
	ld.shared.f32 	%f4, [%r55];
	setp.gt.f32 	%p3, %f23, %f2;
	mov.u32 	%r67, %r9;
	mov.f32 	%f27, %f2;
	@%p3 bra 	$L__BB1_3;
	bra.uni 	$L__BB1_4;
$L__BB1_3:
	mov.u32 	%r67, %r63;
	mov.u32 	%r63, %r9;
	mov.f32 	%f27, %f23;
	mov.f32 	%f23, %f2;
$L__BB1_4:
	setp.leu.f32 	%p4, %f27, %f3;
	mov.u32 	%r69, %r10;
	mov.f32 	%f29, %f3;
	@%p4 bra 	$L__BB1_6;
	mov.u32 	%r69, %r67;
	mov.u32 	%r67, %r10;
	mov.f32 	%f29, %f27;
	mov.f32 	%f27, %f3;
$L__BB1_6:
	setp.leu.f32 	%p5, %f29, %f4;
	mov.u32 	%r68, %r11;
	mov.f32 	%f28, %f4;
	@%p5 bra 	$L__BB1_8;
	mov.u32 	%r68, %r69;
	mov.u32 	%r69, %r11;
	mov.f32 	%f28, %f29;
	mov.f32 	%f29, %f4;
$L__BB1_8:
	setp.gt.f32 	%p6, %f23, %f27;
	mov.u32 	%r61, %r67;
	mov.f32 	%f21, %f27;
	@%p6 bra 	$L__BB1_9;
	bra.uni 	$L__BB1_10;
$L__BB1_9:
	mov.u32 	%r61, %r63;
	mov.u32 	%r63, %r67;
	mov.f32 	%f21, %f23;
	mov.f32 	%f23, %f27;
$L__BB1_10:
	setp.leu.f32 	%p7, %f21, %f29;
	mov.u32 	%r60, %r69;
	mov.f32 	%f20, %f29;
	@%p7 bra 	$L__BB1_12;
	mov.u32 	%r60, %r61;
	mov.u32 	%r61, %r69;
	mov.f32 	%f20, %f21;
	mov.f32 	%f21, %f29;
$L__BB1_12:
	setp.leu.f32 	%p8, %f23, %f21;
	mov.u32 	%r62, %r61;
	mov.f32 	%f22, %f21;
	@%p8 bra 	$L__BB1_14;
	mov.u32 	%r62, %r63;
	mov.u32 	%r63, %r61;
	mov.f32 	%f22, %f23;
	mov.f32 	%f23, %f21;
$L__BB1_14:
	mad.lo.s32 	%r56, %r24, %r2, %r3;
	mad.lo.s32 	%r57, %r56, 24, %r7;
	cvta.to.global.u64 	%rd22, %rd3;
	mul.wide.u32 	%rd23, %r57, 4;
	add.s64 	%rd24, %rd22, %rd23;
	st.global.f32 	[%rd24], %f23;
	cvta.to.global.u64 	%rd25, %rd4;
	add.s64 	%rd26, %rd25, %rd23;
	st.global.u32 	[%rd26], %r63;
	st.global.f32 	[%rd24+4], %f22;
	st.global.u32 	[%rd26+4], %r62;
	st.global.f32 	[%rd24+8], %f20;
	st.global.u32 	[%rd26+8], %r60;
	st.global.f32 	[%rd24+12], %f28;
	st.global.u32 	[%rd26+12], %r68;
$L__BB1_15:
	ret;

}
	// .globl	_Z15DensityOfStatesjjjjjjjPfS_S_S_PjS_S_
.visible .entry _Z15DensityOfStatesjjjjjjjPfS_S_S_PjS_S_(
	.param .u32 _Z15DensityOfStatesjjjjjjjPfS_S_S_PjS_S__param_0,
	.param .u32 _Z15DensityOfStatesjjjjjjjPfS_S_S_PjS_S__param_1,
	.param .u32 _Z15DensityOfStatesjjjjjjjPfS_S_S_PjS_S__param_2,
	.param .u32 _Z15DensityOfStatesjjjjjjjPfS_S_S_PjS_S__param_3,
	.param .u32 _Z15DensityOfStatesjjjjjjjPfS_S_S_PjS_S__param_4,
	.param .u32 _Z15DensityOfStatesjjjjjjjPfS_S_S_PjS_S__param_5,
	.param .u32 _Z15DensityOfStatesjjjjjjjPfS_S_S_PjS_S__param_6,
	.param .u64 .ptr .align 1 _Z15DensityOfStatesjjjjjjjPfS_S_S_PjS_S__param_7,
	.param .u64 .ptr .align 1 _Z15DensityOfStatesjjjjjjjPfS_S_S_PjS_S__param_8,
	.param .u64 .ptr .align 1 _Z15DensityOfStatesjjjjjjjPfS_S_S_PjS_S__param_9,
	.param .u64 .ptr .align 1 _Z15DensityOfStatesjjjjjjjPfS_S_S_PjS_S__param_10,
	.param .u64 .ptr .align 1 _Z15DensityOfStatesjjjjjjjPfS_S_S_PjS_S__param_11,
	.param .u64 .ptr .align 1 _Z15DensityOfStatesjjjjjjjPfS_S_S_PjS_S__param_12,
	.param .u64 .ptr .align 1 _Z15DensityOfStatesjjjjjjjPfS_S_S_PjS_S__param_13
)
{
	.local .align 16 .b8 	__local_depot2[64];
	.reg .b64 	%SP;
	.reg .b64 	%SPL;
	.reg .pred 	%p<73>;
	.reg .b32 	%r<443>;
	.reg .b32 	%f<612>;
	.reg .b64 	%rd<218>;
	.reg .b64 	%fd<129>;
	// demoted variable
	.shared .align 4 .b8 _ZZ15DensityOfStatesjjjjjjjPfS_S_S_PjS_S_E6rparts[256];
	// demoted variable
	.shared .align 4 .b8 _ZZ15DensityOfStatesjjjjjjjPfS_S_S_PjS_S_E6iparts[256];
	mov.u64 	%SPL, __local_depot2;
	ld.param.u32 	%r201, [_Z15DensityOfStatesjjjjjjjPfS_S_S_PjS_S__param_0];
	ld.param.u32 	%r202, [_Z15DensityOfStatesjjjjjjjPfS_S_S_PjS_S__param_1];
	ld.param.u32 	%r203, [_Z15DensityOfStatesjjjjjjjPfS_S_S_PjS_S__param_2];
	ld.param.u32 	%r204, [_Z15DensityOfStatesjjjjjjjPfS_S_S_PjS_S__param_3];
	ld.param.u32 	%r205, [_Z15DensityOfStatesjjjjjjjPfS_S_S_PjS_S__param_4];
	ld.param.u32 	%r206, [_Z15DensityOfStatesjjjjjjjPfS_S_S_PjS_S__param_5];
	ld.param.u32 	%r207, [_Z15DensityOfStatesjjjjjjjPfS_S_S_PjS_S__param_6];
	ld.param.u64 	%rd21, [_Z15DensityOfStatesjjjjjjjPfS_S_S_PjS_S__param_7];
	ld.param.u64 	%rd22, [_Z15DensityOfStatesjjjjjjjPfS_S_S_PjS_S__param_8];
	ld.param.u64 	%rd23, [_Z15DensityOfStatesjjjjjjjPfS_S_S_PjS_S__param_9];
	ld.param.u64 	%rd25, [_Z15DensityOfStatesjjjjjjjPfS_S_S_PjS_S__param_11];
	ld.param.u64 	%rd27, [_Z15DensityOfStatesjjjjjjjPfS_S_S_PjS_S__param_13];
	cvta.to.global.u64 	%rd1, %rd27;
	add.u64 	%rd2, %SPL, 0;
	setp.eq.s32 	%p1, %r205, 0;
	@%p1 bra 	$L__BB2_13;
	add.s32 	%r209, %r205, -1;
	and.b32  	%r1, %r205, 15;
	setp.lt.u32 	%p2, %r209, 15;
	mov.b32 	%r376, 0;
	@%p2 bra 	$L__BB2_4;
	and.b32  	%r376, %r205, -16;
	mov.b32 	%r374, 0;
$L__BB2_3:
	.pragma "nounroll";
	mul.wide.u32 	%rd29, %r374, 4;
	add.s64 	%rd30, %rd2, %rd29;
	mov.f32 	%f37, 0f00000000;
	st.local.v4.f32 	[%rd30], {%f37, %f37, %f37, %f37};
	st.local.v4.f32 	[%rd30+16], {%f37, %f37, %f37, %f37};
	st.local.v4.f32 	[%rd30+32], {%f37, %f37, %f37, %f37};
	st.local.v4.f32 	[%rd30+48], {%f37, %f37, %f37, %f37};
	add.s32 	%r374, %r374, 16;
	setp.ne.s32 	%p3, %r374, %r376;
	@%p3 bra 	$L__BB2_3;
$L__BB2_4:
	setp.eq.s32 	%p4, %r1, 0;
	@%p4 bra 	$L__BB2_13;
	and.b32  	%r6, %r205, 7;
	setp.lt.u32 	%p5, %r1, 8;
	@%p5 bra 	$L__BB2_7;
	mul.wide.u32 	%rd31, %r376, 4;
	add.s64 	%rd32, %rd2, %rd31;
	mov.b32 	%r211, 0;
	st.local.u32 	[%rd32], %r211;
	st.local.u32 	[%rd32+4], %r211;
	st.local.u32 	[%rd32+8], %r211;
	st.local.u32 	[%rd32+12], %r211;
	st.local.u32 	[%rd32+16], %r211;
	st.local.u32 	[%rd32+20], %r211;
	st.local.u32 	[%rd32+24], %r211;
	st.local.u32 	[%rd32+28], %r211;
	add.s32 	%r376, %r376, 8;
$L__BB2_7:
	setp.eq.s32 	%p6, %r6, 0;
	@%p6 bra 	$L__BB2_13;
	and.b32  	%r9, %r205, 3;
	setp.lt.u32 	%p7, %r6, 4;
	@%p7 bra 	$L__BB2_10;
	mul.wide.u32 	%rd33, %r376, 4;
	add.s64 	%rd34, %rd2, %rd33;
	mov.b32 	%r212, 0;
	st.local.u32 	[%rd34], %r212;
	st.local.u32 	[%rd34+4], %r212;
	st.local.u32 	[%rd34+8], %r212;
	st.local.u32 	[%rd34+12], %r212;
	add.s32 	%r376, %r376, 4;
$L__BB2_10:
	setp.eq.s32 	%p8, %r9, 0;
	@%p8 bra 	$L__BB2_13;
	mov.b32 	%r379, 0;
$L__BB2_12:
	.pragma "nounroll";
	mul.wide.u32 	%rd35, %r376, 4;
	add.s64 	%rd36, %rd2, %rd35;
	mov.b32 	%r214, 0;
	st.local.u32 	[%rd36], %r214;
	add.s32 	%r376, %r376, 1;
	add.s32 	%r379, %r379, 1;
	setp.ne.s32 	%p9, %r379, %r9;
	@%p9 bra 	$L__BB2_12;
$L__BB2_13:
	mov.u32 	%r215, %ctaid.x;
	shl.b32 	%r16, %r215, 6;
	mov.u32 	%r17, %tid.x;
	add.s32 	%r18, %r16, %r17;
	setp.ge.u32 	%p10, %r18, %r207;
	mov.f32 	%f600, 0f00000000;
	@%p10 bra 	$L__BB2_15;
	cvta.to.global.u64 	%rd37, %rd21;
	mul.wide.u32 	%rd38, %r18, 4;
	add.s64 	%rd39, %rd37, %rd38;
	ld.global.f32 	%f600, [%rd39];
$L__BB2_15:
	mov.u32 	%r19, %ctaid.y;
	setp.le.u32 	%p11, %r201, %r19;
	mov.f32 	%f609, 0f00000000;
	@%p11 bra 	$L__BB2_83;
	cvt.rn.f64.u32 	%fd2, %r202;
	mov.f64 	%fd3, 0d3FC5555555555555;
	div.rn.f64 	%fd4, %fd3, %fd2;
	cvt.rn.f64.u32 	%fd5, %r203;
	div.rn.f64 	%fd6, %fd4, %fd5;
	cvt.rn.f64.u32 	%fd7, %r204;
	div.rn.f64 	%fd8, %fd6, %fd7;
	cvt.rn.f32.f64 	%f3, %fd8;
	cvt.f64.f32 	%fd9, %f3;
	mul.f64 	%fd1, %fd9, 0d4008000000000000;
	neg.f32 	%f4, %f3;
	shl.b32 	%r20, %r205, 3;
	shl.b32 	%r21, %r205, 2;
	mov.u32 	%r22, %ntid.x;
	add.s32 	%r23, %r205, -1;
	and.b32  	%r24, %r205, 7;
	and.b32  	%r25, %r205, 3;
	mul.lo.s32 	%r26, %r19, %r206;
	and.b32  	%r27, %r205, -8;
	shl.b32 	%r28, %r205, 1;
	mul.lo.s32 	%r29, %r205, 3;
	cvta.to.global.u64 	%rd3, %rd25;
	cvta.to.global.u64 	%rd4, %rd23;
	cvta.to.global.u64 	%rd5, %rd22;
	mov.f32 	%f609, 0f00000000;
	mov.b32 	%r380, 0;
	mul.f64 	%fd102, %fd9, 0d3FD0000000000000;
	mul.f64 	%fd110, %fd1, 0d3FD0000000000000;
$L__BB2_17:
	setp.eq.s32 	%p12, %r206, 0;
	@%p12 bra 	$L__BB2_82;
	mov.b32 	%r381, 0;
$L__BB2_19:
	ld.param.u64 	%rd212, [_Z15DensityOfStatesjjjjjjjPfS_S_S_PjS_S__param_10];
	add.s32 	%r218, %r381, %r26;
	shl.b32 	%r219, %r380, 2;
	mad.lo.s32 	%r220, %r218, 24, %r219;
	cvt.u64.u32 	%rd6, %r220;
	cvta.to.global.u64 	%rd40, %rd212;
	mul.wide.u32 	%rd41, %r220, 4;
	add.s64 	%rd7, %rd40, %rd41;
	ld.global.f32 	%f7, [%rd7];
	setp.lt.f32 	%p13, %f7, %f600;
	@%p13 bra 	$L__BB2_26;
	ld.global.f32 	%f603, [%rd7+4];
$L__BB2_21:
	setp.lt.f32 	%p15, %f603, %f600;
	@%p15 bra 	$L__BB2_28;
	ld.global.f32 	%f604, [%rd7+8];
$L__BB2_23:
	setp.geu.f32 	%p17, %f604, %f600;
	mov.f32 	%f605, 0f00000000;
	mov.f32 	%f606, 0f00000000;
	mov.f32 	%f607, 0f00000000;
	mov.f32 	%f608, 0f00000000;
	@%p17 bra 	$L__BB2_30;
	ld.global.f32 	%f24, [%rd7+12];
	setp.geu.f32 	%p18, %f600, %f24;
	@%p18 bra 	$L__BB2_30;
	sub.f32 	%f43, %f24, %f600;
	mul.f32 	%f44, %f43, %f43;
	cvt.f64.f32 	%fd10, %f44;
	mul.f64 	%fd11, %fd1, %fd10;
	sub.f32 	%f45, %f24, %f7;
	sub.f32 	%f46, %f24, %f603;
	mul.f32 	%f47, %f45, %f46;
	sub.f32 	%f48, %f24, %f604;
	mul.f32 	%f49, %f47, %f48;
	cvt.f64.f32 	%fd12, %f49;
	div.rn.f64 	%fd13, %fd11, %fd12;
	cvt.f64.f32 	%fd14, %f609;
	add.f64 	%fd15, %fd13, %fd14;
	cvt.rn.f32.f64 	%f609, %fd15;
	sub.f32 	%f50, %f600, %f24;
	mul.f32 	%f51, %f50, %f50;
	mul.f32 	%f52, %f50, %f51;
	cvt.f64.f32 	%fd16, %f52;
	cvt.f64.f32 	%fd17, %f4;
	mul.f64 	%fd18, %fd17, 0d3FD0000000000000;
	mul.f64 	%fd19, %fd18, %fd16;
	cvt.f64.f32 	%fd20, %f45;
	div.rn.f64 	%fd21, %fd19, %fd20;
	cvt.f64.f32 	%fd22, %f46;
	div.rn.f64 	%fd23, %fd21, %fd22;
	cvt.f64.f32 	%fd24, %f48;
	div.rn.f64 	%fd25, %fd23, %fd24;
	cvt.rn.f32.f64 	%f53, %fd25;
	cvt.f64.f32 	%fd26, %f3;
	mul.f64 	%fd27, %fd26, 0dC008000000000000;
	mul.f64 	%fd28, %fd27, 0d3FD0000000000000;
	div.rn.f64 	%fd29, %fd28, %fd20;
	div.rn.f64 	%fd30, %fd29, %fd22;
	div.rn.f64 	%fd31, %fd30, %fd24;
	cvt.f64.f32 	%fd32, %f51;
	mul.f64 	%fd33, %fd31, %fd32;
	cvt.rn.f32.f64 	%f54, %fd33;
	mul.f32 	%f55, %f50, %f54;
	div.rn.f32 	%f56, %f55, %f45;
	div.rn.f32 	%f57, %f53, %f45;
	add.f32 	%f608, %f56, %f57;
	div.rn.f32 	%f58, %f55, %f46;
	div.rn.f32 	%f59, %f53, %f46;
	add.f32 	%f607, %f58, %f59;
	div.rn.f32 	%f60, %f55, %f48;
	div.rn.f32 	%f61, %f53, %f48;
	add.f32 	%f606, %f60, %f61;
	neg.f32 	%f62, %f54;
	cvt.f64.f32 	%fd34, %f62;
	rcp.rn.f64 	%fd35, %fd20;
	rcp.rn.f64 	%fd36, %fd22;
	add.f64 	%fd37, %fd35, %fd36;
	rcp.rn.f64 	%fd38, %fd24;
	add.f64 	%fd39, %fd37, %fd38;
	cvt.f64.f32 	%fd40, %f50;
	fma.rn.f64 	%fd41, %fd39, %fd40, 0d4010000000000000;
	mul.f64 	%fd42, %fd41, %fd34;
	cvt.f64.f32 	%fd43, %f53;
	mul.f64 	%fd44, %fd39, %fd43;
	sub.f64 	%fd45, %fd42, %fd44;
	cvt.rn.f32.f64 	%f605, %fd45;
	bra.uni 	$L__BB2_30;
$L__BB2_26:
	ld.global.f32 	%f603, [%rd7+4];
	setp.geu.f32 	%p14, %f600, %f603;
	@%p14 bra 	$L__BB2_21;
	sub.f32 	%f127, %f600, %f7;
	mul.f32 	%f128, %f127, %f127;
	cvt.f64.f32 	%fd94, %f128;
	mul.f64 	%fd95, %fd1, %fd94;
	sub.f32 	%f129, %f603, %f7;
	ld.global.f32 	%f130, [%rd7+8];
	sub.f32 	%f131, %f130, %f7;
	mul.f32 	%f132, %f129, %f131;
	ld.global.f32 	%f133, [%rd7+12];
	sub.f32 	%f134, %f133, %f7;
	mul.f32 	%f135, %f132, %f134;
	cvt.f64.f32 	%fd96, %f135;
	div.rn.f64 	%fd97, %fd95, %fd96;
	cvt.f64.f32 	%fd98, %f609;
	add.f64 	%fd99, %fd97, %fd98;
	cvt.rn.f32.f64 	%f609, %fd99;
	cvt.f64.f32 	%fd100, %f129;
	div.rn.f64 	%fd103, %fd102, %fd100;
	cvt.f64.f32 	%fd104, %f131;
	div.rn.f64 	%fd105, %fd103, %fd104;
	cvt.f64.f32 	%fd106, %f134;
	div.rn.f64 	%fd107, %fd105, %fd106;
	mul.f32 	%f136, %f127, %f128;
	cvt.f64.f32 	%fd108, %f136;
	mul.f64 	%fd109, %fd107, %fd108;
	cvt.rn.f32.f64 	%f137, %fd109;
	div.rn.f64 	%fd111, %fd110, %fd100;
	div.rn.f64 	%fd112, %fd111, %fd104;
	div.rn.f64 	%fd113, %fd112, %fd106;
	mul.f64 	%fd114, %fd113, %fd94;
	cvt.rn.f32.f64 	%f138, %fd114;
	cvt.f64.f32 	%fd115, %f138;
	cvt.f64.f32 	%fd116, %f127;
	rcp.rn.f64 	%fd117, %fd100;
	rcp.rn.f64 	%fd118, %fd104;
	add.f64 	%fd119, %fd117, %fd118;
	rcp.rn.f64 	%fd120, %fd106;
	add.f64 	%fd121, %fd119, %fd120;
	mul.f64 	%fd122, %fd121, %fd116;
	mov.f64 	%fd123, 0d4010000000000000;
	sub.f64 	%fd124, %fd123, %fd122;
	mul.f64 	%fd125, %fd124, %fd115;
	cvt.f64.f32 	%fd126, %f137;
	mul.f64 	%fd127, %fd121, %fd126;
	sub.f64 	%fd128, %fd125, %fd127;
	cvt.rn.f32.f64 	%f608, %fd128;
	mul.f32 	%f139, %f127, %f138;
	div.rn.f32 	%f140, %f139, %f129;
	div.rn.f32 	%f141, %f137, %f129;
	add.f32 	%f607, %f141, %f140;
	div.rn.f32 	%f142, %f139, %f131;
	div.rn.f32 	%f143, %f137, %f131;
	add.f32 	%f606, %f143, %f142;
	div.rn.f32 	%f144, %f139, %f134;
	div.rn.f32 	%f145, %f137, %f134;
	add.f32 	%f605, %f145, %f144;
	bra.uni 	$L__BB2_30;
$L__BB2_28:
	ld.global.f32 	%f604, [%rd7+8];
	setp.geu.f32 	%p16, %f600, %f604;
	@%p16 bra 	$L__BB2_23;
	sub.f32 	%f63, %f604, %f7;
	ld.global.f32 	%f64, [%rd7+12];
	sub.f32 	%f65, %f64, %f7;
	mul.f32 	%f66, %f63, %f65;
	div.rn.f32 	%f67, %f3, %f66;
	cvt.f64.f32 	%fd46, %f67;
	sub.f32 	%f68, %f603, %f7;
	cvt.f64.f32 	%fd47, %f68;
	mul.f64 	%fd48, %fd47, 0d4008000000000000;
	sub.f32 	%f69, %f600, %f603;
	cvt.f64.f32 	%fd49, %f69;
	fma.rn.f64 	%fd50, %fd49, 0d4018000000000000, %fd48;
	add.f32 	%f70, %f63, %f64;
	sub.f32 	%f71, %f70, %f603;
	mul.f32 	%f72, %f69, %f69;
	mul.f32 	%f73, %f71, %f72;
	cvt.f64.f32 	%fd51, %f73;
	mul.f64 	%fd52, %fd51, 0d4008000000000000;
	sub.f32 	%f74, %f604, %f603;
	sub.f32 	%f75, %f64, %f603;
	mul.f32 	%f76, %f74, %f75;
	cvt.f64.f32 	%fd53, %f76;
	div.rn.f64 	%fd54, %fd52, %fd53;
	sub.f64 	%fd55, %fd50, %fd54;
	cvt.f64.f32 	%fd56, %f609;
	fma.rn.f64 	%fd57, %fd55, %fd46, %fd56;
	cvt.rn.f32.f64 	%f609, %fd57;
	sub.f32 	%f77, %f600, %f7;
	sub.f32 	%f78, %f600, %f604;
	sub.f32 	%f79, %f600, %f64;
	cvt.f64.f32 	%fd58, %f65;
	cvt.f64.f32 	%fd59, %f3;
	mul.f64 	%fd60, %fd59, 0d3FD0000000000000;
	div.rn.f64 	%fd61, %fd60, %fd58;
	cvt.f64.f32 	%fd62, %f63;
	div.rn.f64 	%fd63, %fd61, %fd62;
	mul.f32 	%f80, %f77, %f77;
	cvt.f64.f32 	%fd64, %f80;
	mul.f64 	%fd65, %fd63, %fd64;
	cvt.rn.f32.f64 	%f81, %fd65;
	cvt.f64.f32 	%fd66, %f4;
	mul.f64 	%fd67, %fd66, 0d3FD0000000000000;
	div.rn.f64 	%fd68, %fd67, %fd58;
	cvt.f64.f32 	%fd69, %f74;
	div.rn.f64 	%fd70, %fd68, %fd69;
	div.rn.f64 	%fd71, %fd70, %fd62;
	cvt.f64.f32 	%fd72, %f77;
	mul.f64 	%fd73, %fd71, %fd72;
	mul.f64 	%fd74, %fd73, %fd49;
	cvt.f64.f32 	%fd75, %f78;
	mul.f64 	%fd76, %fd74, %fd75;
	cvt.rn.f32.f64 	%f82, %fd76;
	cvt.f64.f32 	%fd77, %f75;
	div.rn.f64 	%fd78, %fd67, %fd77;
	div.rn.f64 	%fd79, %fd78, %fd69;
	div.rn.f64 	%fd80, %fd79, %fd58;
	cvt.f64.f32 	%fd81, %f72;
	mul.f64 	%fd82, %fd80, %fd81;
	cvt.f64.f32 	%fd83, %f79;
	mul.f64 	%fd84, %fd82, %fd83;
	cvt.rn.f32.f64 	%f83, %fd84;
	mul.f64 	%fd85, %fd59, 0d3FE0000000000000;
	div.rn.f64 	%fd86, %fd85, %fd58;
	div.rn.f64 	%fd87, %fd86, %fd62;
	mul.f64 	%fd88, %fd87, %fd72;
	cvt.rn.f32.f64 	%f84, %fd88;
	mul.f32 	%f85, %f77, %f78;
	fma.rn.f32 	%f86, %f77, %f69, %f85;
	fma.rn.f32 	%f87, %f69, %f78, %f86;
	cvt.f64.f32 	%fd89, %f87;
	mul.f64 	%fd90, %fd71, %fd89;
	cvt.rn.f32.f64 	%f88, %fd90;
	mul.f64 	%fd91, %fd80, %fd49;
	fma.rn.f32 	%f89, %f79, 0f40000000, %f69;
	cvt.f64.f32 	%fd92, %f89;
	mul.f64 	%fd93, %fd91, %fd92;
	cvt.rn.f32.f64 	%f90, %fd93;
	add.f32 	%f91, %f84, %f88;
	mul.f32 	%f92, %f78, %f91;
	div.rn.f32 	%f93, %f92, %f63;
	sub.f32 	%f94, %f84, %f93;
	add.f32 	%f95, %f81, %f82;
	div.rn.f32 	%f96, %f95, %f63;
	sub.f32 	%f97, %f94, %f96;
	add.f32 	%f98, %f91, %f90;
	mul.f32 	%f99, %f79, %f98;
	div.rn.f32 	%f100, %f99, %f65;
	sub.f32 	%f101, %f97, %f100;
	add.f32 	%f102, %f95, %f83;
	div.rn.f32 	%f103, %f102, %f65;
	sub.f32 	%f608, %f101, %f103;
	add.f32 	%f104, %f88, %f90;
	mul.f32 	%f105, %f78, %f104;
	div.rn.f32 	%f106, %f105, %f74;
	sub.f32 	%f107, %f98, %f106;
	add.f32 	%f108, %f82, %f83;
	div.rn.f32 	%f109, %f108, %f74;
	sub.f32 	%f110, %f107, %f109;
	mul.f32 	%f111, %f79, %f90;
	div.rn.f32 	%f112, %f111, %f75;
	sub.f32 	%f113, %f110, %f112;
	div.rn.f32 	%f114, %f83, %f75;
	sub.f32 	%f607, %f113, %f114;
	mul.f32 	%f115, %f77, %f91;
	div.rn.f32 	%f116, %f115, %f63;
	add.f32 	%f117, %f116, %f96;
	mul.f32 	%f118, %f69, %f104;
	div.rn.f32 	%f119, %f118, %f74;
	add.f32 	%f120, %f117, %f119;
	add.f32 	%f606, %f109, %f120;
	mul.f32 	%f121, %f77, %f98;
	div.rn.f32 	%f122, %f121, %f65;
	add.f32 	%f123, %f122, %f103;
	mul.f32 	%f124, %f69, %f90;
	div.rn.f32 	%f125, %f124, %f75;
	add.f32 	%f126, %f125, %f123;
	add.f32 	%f605, %f114, %f126;
$L__BB2_30:
	setp.ge.u32 	%p19, %r17, %r20;
	@%p19 bra 	$L__BB2_36;
	mov.u32 	%r382, %r17;
$L__BB2_32:
	shr.u32 	%r221, %r382, 2;
	div.u32 	%r222, %r221, %r205;
	mul.lo.s32 	%r223, %r21, %r222;
	sub.s32 	%r224, %r382, %r223;
	div.u32 	%r225, %r224, %r205;
	rem.u32 	%r226, %r382, %r205;
	cvt.u64.u32 	%rd42, %r225;
	add.s64 	%rd43, %rd42, %rd6;
	shl.b64 	%rd44, %rd43, 2;
	add.s64 	%rd45, %rd3, %rd44;
	ld.global.u32 	%r227, [%rd45];
	mad.lo.s32 	%r228, %r227, %r205, %r226;
	mad.lo.s32 	%r33, %r228, %r206, %r381;
	mad.lo.s32 	%r34, %r225, %r205, %r226;
	setp.le.u32 	%p20, %r205, %r221;
	@%p20 bra 	$L__BB2_34;
	mul.wide.u32 	%rd48, %r33, 4;
	add.s64 	%rd49, %rd5, %rd48;
	shl.b32 	%r232, %r34, 2;
	mov.u32 	%r233, _ZZ15DensityOfStatesjjjjjjjPfS_S_S_PjS_S_E6rparts;
	add.s32 	%r234, %r233, %r232;
	ld.global.f32 	%f147, [%rd49];
	st.shared.f32 	[%r234], %f147;
	bra.uni 	$L__BB2_35;
$L__BB2_34:
	mul.wide.u32 	%rd46, %r33, 4;
	add.s64 	%rd47, %rd4, %rd46;
	shl.b32 	%r229, %r34, 2;
	mov.u32 	%r230, _ZZ15DensityOfStatesjjjjjjjPfS_S_S_PjS_S_E6iparts;
	add.s32 	%r231, %r230, %r229;
	ld.global.f32 	%f146, [%rd47];
	st.shared.f32 	[%r231], %f146;
$L__BB2_35:
	add.s32 	%r382, %r382, %r22;
	setp.lt.u32 	%p21, %r382, %r20;
	@%p21 bra 	$L__BB2_32;
$L__BB2_36:
	setp.eq.s32 	%p22, %r205, 0;
	bar.sync 	0;
	@%p22 bra 	$L__BB2_81;
	setp.lt.u32 	%p23, %r23, 7;
	mov.b32 	%r385, 0;
	@%p23 bra 	$L__BB2_40;
	mov.b32 	%r383, 0;
$L__BB2_39:
	.pragma "nounroll";
	shl.b32 	%r237, %r383, 2;
	mov.u32 	%r238, _ZZ15DensityOfStatesjjjjjjjPfS_S_S_PjS_S_E6rparts;
	add.s32 	%r239, %r238, %r237;
	ld.shared.f32 	%f148, [%r239];
	mov.u32 	%r240, _ZZ15DensityOfStatesjjjjjjjPfS_S_S_PjS_S_E6iparts;
	add.s32 	%r241, %r240, %r237;
	ld.shared.f32 	%f149, [%r241];
	mul.f32 	%f150, %f149, %f149;
	fma.rn.f32 	%f151, %f148, %f148, %f150;
	mul.wide.u32 	%rd50, %r383, 4;
	add.s64 	%rd51, %rd2, %rd50;
	ld.local.v4.f32 	{%f152, %f153, %f154, %f155}, [%rd51];
	fma.rn.f32 	%f156, %f608, %f151, %f152;
	ld.shared.f32 	%f157, [%r239+4];
	ld.shared.f32 	%f158, [%r241+4];
	mul.f32 	%f159, %f158, %f158;
	fma.rn.f32 	%f160, %f157, %f157, %f159;
	fma.rn.f32 	%f161, %f608, %f160, %f153;
	ld.shared.f32 	%f162, [%r239+8];
	ld.shared.f32 	%f163, [%r241+8];
	mul.f32 	%f164, %f163, %f163;
	fma.rn.f32 	%f165, %f162, %f162, %f164;
	fma.rn.f32 	%f166, %f608, %f165, %f154;
	ld.shared.f32 	%f167, [%r239+12];
	ld.shared.f32 	%f168, [%r241+12];
	mul.f32 	%f169, %f168, %f168;
	fma.rn.f32 	%f170, %f167, %f167, %f169;
	fma.rn.f32 	%f171, %f608, %f170, %f155;
	st.local.v4.f32 	[%rd51], {%f156, %f161, %f166, %f171};
	ld.shared.f32 	%f172, [%r239+16];
	ld.shared.f32 	%f173, [%r241+16];
	mul.f32 	%f174, %f173, %f173;
	fma.rn.f32 	%f175, %f172, %f172, %f174;
	ld.local.v4.f32 	{%f176, %f177, %f178, %f179}, [%rd51+16];
	fma.rn.f32 	%f180, %f608, %f175, %f176;
	ld.shared.f32 	%f181, [%r239+20];
	ld.shared.f32 	%f182, [%r241+20];
	mul.f32 	%f183, %f182, %f182;
	fma.rn.f32 	%f184, %f181, %f181, %f183;
	fma.rn.f32 	%f185, %f608, %f184, %f177;
	ld.shared.f32 	%f186, [%r239+24];
	ld.shared.f32 	%f187, [%r241+24];
	mul.f32 	%f188, %f187, %f187;
	fma.rn.f32 	%f189, %f186, %f186, %f188;
	fma.rn.f32 	%f190, %f608, %f189, %f178;
	ld.shared.f32 	%f191, [%r239+28];
	ld.shared.f32 	%f192, [%r241+28];
	mul.f32 	%f193, %f192, %f192;
	fma.rn.f32 	%f194, %f191, %f191, %f193;
	fma.rn.f32 	%f195, %f608, %f194, %f179;
	st.local.v4.f32 	[%rd51+16], {%f180, %f185, %f190, %f195};
	add.s32 	%r383, %r383, 8;
	setp.ne.s32 	%p24, %r383, %r27;
	mov.u32 	%r385, %r27;
	@%p24 bra 	$L__BB2_39;
$L__BB2_40:
	and.b32  	%r39, %r205, 1;
	add.s32 	%r40, %r24, -1;
	add.s32 	%r41, %r25, -1;
	setp.eq.s32 	%p25, %r24, 0;
	@%p25 bra 	$L__BB2_48;
	setp.lt.u32 	%p26, %r40, 3;
	@%p26 bra 	$L__BB2_43;
	shl.b32 	%r242, %r385, 2;
	mov.u32 	%r243, _ZZ15DensityOfStatesjjjjjjjPfS_S_S_PjS_S_E6rparts;
	add.s32 	%r244, %r243, %r242;
	ld.shared.f32 	%f196, [%r244];
	mov.u32 	%r245, _ZZ15DensityOfStatesjjjjjjjPfS_S_S_PjS_S_E6iparts;
	add.s32 	%r246, %r245, %r242;
	ld.shared.f32 	%f197, [%r246];
	mul.f32 	%f198, %f197, %f197;
	fma.rn.f32 	%f199, %f196, %f196, %f198;
	mul.wide.u32 	%rd52, %r385, 4;
	add.s64 	%rd53, %rd2, %rd52;
	ld.local.f32 	%f200, [%rd53];
	fma.rn.f32 	%f201, %f608, %f199, %f200;
	st.local.f32 	[%rd53], %f201;
	ld.shared.f32 	%f202, [%r244+4];
	ld.shared.f32 	%f203, [%r246+4];
	mul.f32 	%f204, %f203, %f203;
	fma.rn.f32 	%f205, %f202, %f202, %f204;
	ld.local.f32 	%f206, [%rd53+4];
	fma.rn.f32 	%f207, %f608, %f205, %f206;
	st.local.f32 	[%rd53+4], %f207;
	ld.shared.f32 	%f208, [%r244+8];
	ld.shared.f32 	%f209, [%r246+8];
	mul.f32 	%f210, %f209, %f209;
	fma.rn.f32 	%f211, %f208, %f208, %f210;
	ld.local.f32 	%f212, [%rd53+8];
	fma.rn.f32 	%f213, %f608, %f211, %f212;
	st.local.f32 	[%rd53+8], %f213;
	ld.shared.f32 	%f214, [%r244+12];
	ld.shared.f32 	%f215, [%r246+12];
	mul.f32 	%f216, %f215, %f215;
	fma.rn.f32 	%f217, %f214, %f214, %f216;
	ld.local.f32 	%f218, [%rd53+12];
	fma.rn.f32 	%f219, %f608, %f217, %f218;
	st.local.f32 	[%rd53+12], %f219;
	add.s32 	%r385, %r385, 4;
$L__BB2_43:
	setp.eq.s32 	%p27, %r25, 0;
	@%p27 bra 	$L__BB2_48;
	setp.eq.s32 	%p28, %r41, 0;
	@%p28 bra 	$L__BB2_46;
	shl.b32 	%r247, %r385, 2;
	mov.u32 	%r248, _ZZ15DensityOfStatesjjjjjjjPfS_S_S_PjS_S_E6rparts;
	add.s32 	%r249, %r248, %r247;
	ld.shared.f32 	%f220, [%r249];
	mov.u32 	%r250, _ZZ15DensityOfStatesjjjjjjjPfS_S_S_PjS_S_E6iparts;
	add.s32 	%r251, %r250, %r247;
	ld.shared.f32 	%f221, [%r251];
	mul.f32 	%f222, %f221, %f221;
	fma.rn.f32 	%f223, %f220, %f220, %f222;
	mul.wide.u32 	%rd54, %r385, 4;
	add.s64 	%rd55, %rd2, %rd54;
	ld.local.f32 	%f224, [%rd55];
	fma.rn.f32 	%f225, %f608, %f223, %f224;
	st.local.f32 	[%rd55], %f225;
	ld.shared.f32 	%f226, [%r249+4];
	ld.shared.f32 	%f227, [%r251+4];
	mul.f32 	%f228, %f227, %f227;
	fma.rn.f32 	%f229, %f226, %f226, %f228;
	ld.local.f32 	%f230, [%rd55+4];
	fma.rn.f32 	%f231, %f608, %f229, %f230;
	st.local.f32 	[%rd55+4], %f231;
	add.s32 	%r385, %r385, 2;
$L__BB2_46:
	setp.eq.s32 	%p29, %r39, 0;
	@%p29 bra 	$L__BB2_48;
	shl.b32 	%r252, %r385, 2;
	mov.u32 	%r253, _ZZ15DensityOfStatesjjjjjjjPfS_S_S_PjS_S_E6rparts;
	add.s32 	%r254, %r253, %r252;
	ld.shared.f32 	%f232, [%r254];
	mov.u32 	%r255, _ZZ15DensityOfStatesjjjjjjjPfS_S_S_PjS_S_E6iparts;
	add.s32 	%r256, %r255, %r252;
	ld.shared.f32 	%f233, [%r256];
	mul.f32 	%f234, %f233, %f233;
	fma.rn.f32 	%f235, %f232, %f232, %f234;
	mul.wide.u32 	%rd56, %r385, 4;
	add.s64 	%rd57, %rd2, %rd56;
	ld.local.f32 	%f236, [%rd57];
	fma.rn.f32 	%f237, %f608, %f235, %f236;
	st.local.f32 	[%rd57], %f237;
$L__BB2_48:
	setp.lt.u32 	%p30, %r23, 7;
	mov.b32 	%r389, 0;
	@%p30 bra 	$L__BB2_51;
	mov.b32 	%r387, 0;
$L__BB2_50:
	.pragma "nounroll";
	add.s32 	%r259, %r387, %r205;
	shl.b32 	%r260, %r259, 2;
	mov.u32 	%r261, _ZZ15DensityOfStatesjjjjjjjPfS_S_S_PjS_S_E6rparts;
	add.s32 	%r262, %r261, %r260;
	ld.shared.f32 	%f238, [%r262];
	mov.u32 	%r263, _ZZ15DensityOfStatesjjjjjjjPfS_S_S_PjS_S_E6iparts;
	add.s32 	%r264, %r263, %r260;
	ld.shared.f32 	%f239, [%r264];
	mul.f32 	%f240, %f239, %f239;
	fma.rn.f32 	%f241, %f238, %f238, %f240;
	mul.wide.u32 	%rd58, %r387, 4;
	add.s64 	%rd59, %rd2, %rd58;
	ld.local.v4.f32 	{%f242, %f243, %f244, %f245}, [%rd59];
	fma.rn.f32 	%f246, %f607, %f241, %f242;
	ld.shared.f32 	%f247, [%r262+4];
	ld.shared.f32 	%f248, [%r264+4];
	mul.f32 	%f249, %f248, %f248;
	fma.rn.f32 	%f250, %f247, %f247, %f249;
	fma.rn.f32 	%f251, %f607, %f250, %f243;
	ld.shared.f32 	%f252, [%r262+8];
	ld.shared.f32 	%f253, [%r264+8];
	mul.f32 	%f254, %f253, %f253;
	fma.rn.f32 	%f255, %f252, %f252, %f254;
	fma.rn.f32 	%f256, %f607, %f255, %f244;
	ld.shared.f32 	%f257, [%r262+12];
	ld.shared.f32 	%f258, [%r264+12];
	mul.f32 	%f259, %f258, %f258;
	fma.rn.f32 	%f260, %f257, %f257, %f259;
	fma.rn.f32 	%f261, %f607, %f260, %f245;
	st.local.v4.f32 	[%rd59], {%f246, %f251, %f256, %f261};
	ld.shared.f32 	%f262, [%r262+16];
	ld.shared.f32 	%f263, [%r264+16];
	mul.f32 	%f264, %f263, %f263;
	fma.rn.f32 	%f265, %f262, %f262, %f264;
	ld.local.v4.f32 	{%f266, %f267, %f268, %f269}, [%rd59+16];
	fma.rn.f32 	%f270, %f607, %f265, %f266;
	ld.shared.f32 	%f271, [%r262+20];
	ld.shared.f32 	%f272, [%r264+20];
	mul.f32 	%f273, %f272, %f272;
	fma.rn.f32 	%f274, %f271, %f271, %f273;
	fma.rn.f32 	%f275, %f607, %f274, %f267;
	ld.shared.f32 	%f276, [%r262+24];
	ld.shared.f32 	%f277, [%r264+24];
	mul.f32 	%f278, %f277, %f277;
	fma.rn.f32 	%f279, %f276, %f276, %f278;
	fma.rn.f32 	%f280, %f607, %f279, %f268;
	ld.shared.f32 	%f281, [%r262+28];
	ld.shared.f32 	%f282, [%r264+28];
	mul.f32 	%f283, %f282, %f282;
	fma.rn.f32 	%f284, %f281, %f281, %f283;
	fma.rn.f32 	%f285, %f607, %f284, %f269;
	st.local.v4.f32 	[%rd59+16], {%f270, %f275, %f280, %f285};
	add.s32 	%r387, %r387, 8;
	setp.ne.s32 	%p31, %r387, %r27;
	mov.u32 	%r389, %r27;
	@%p31 bra 	$L__BB2_50;
$L__BB2_51:
	setp.eq.s32 	%p32, %r24, 0;
	@%p32 bra 	$L__BB2_59;
	setp.lt.u32 	%p33, %r40, 3;
	@%p33 bra 	$L__BB2_54;
	add.s32 	%r265, %r389, %r205;
	shl.b32 	%r266, %r265, 2;
	mov.u32 	%r267, _ZZ15DensityOfStatesjjjjjjjPfS_S_S_PjS_S_E6rparts;
	add.s32 	%r268, %r267, %r266;
	ld.shared.f32 	%f286, [%r268];
	mov.u32 	%r269, _ZZ15DensityOfStatesjjjjjjjPfS_S_S_PjS_S_E6iparts;
	add.s32 	%r270, %r269, %r266;
	ld.shared.f32 	%f287, [%r270];
	mul.f32 	%f288, %f287, %f287;
	fma.rn.f32 	%f289, %f286, %f286, %f288;
	mul.wide.u32 	%rd60, %r389, 4;
	add.s64 	%rd61, %rd2, %rd60;
	ld.local.f32 	%f290, [%rd61];
	fma.rn.f32 	%f291, %f607, %f289, %f290;
	st.local.f32 	[%rd61], %f291;
	ld.shared.f32 	%f292, [%r268+4];
	ld.shared.f32 	%f293, [%r270+4];
	mul.f32 	%f294, %f293, %f293;
	fma.rn.f32 	%f295, %f292, %f292, %f294;
	ld.local.f32 	%f296, [%rd61+4];
	fma.rn.f32 	%f297, %f607, %f295, %f296;
	st.local.f32 	[%rd61+4], %f297;
	ld.shared.f32 	%f298, [%r268+8];
	ld.shared.f32 	%f299, [%r270+8];
	mul.f32 	%f300, %f299, %f299;
	fma.rn.f32 	%f301, %f298, %f298, %f300;
	ld.local.f32 	%f302, [%rd61+8];
	fma.rn.f32 	%f303, %f607, %f301, %f302;
	st.local.f32 	[%rd61+8], %f303;
	ld.shared.f32 	%f304, [%r268+12];
	ld.shared.f32 	%f305, [%r270+12];
	mul.f32 	%f306, %f305, %f305;
	fma.rn.f32 	%f307, %f304, %f304, %f306;
	ld.local.f32 	%f308, [%rd61+12];
	fma.rn.f32 	%f309, %f607, %f307, %f308;
	st.local.f32 	[%rd61+12], %f309;
	add.s32 	%r389, %r389, 4;
$L__BB2_54:
	setp.eq.s32 	%p34, %r25, 0;
	@%p34 bra 	$L__BB2_59;
	setp.eq.s32 	%p35, %r41, 0;
	@%p35 bra 	$L__BB2_57;
	add.s32 	%r271, %r389, %r205;
	shl.b32 	%r272, %r271, 2;
	mov.u32 	%r273, _ZZ15DensityOfStatesjjjjjjjPfS_S_S_PjS_S_E6rparts;
	add.s32 	%r274, %r273, %r272;
	ld.shared.f32 	%f310, [%r274];
	mov.u32 	%r275, _ZZ15DensityOfStatesjjjjjjjPfS_S_S_PjS_S_E6iparts;
	add.s32 	%r276, %r275, %r272;
	ld.shared.f32 	%f311, [%r276];
	mul.f32 	%f312, %f311, %f311;
	fma.rn.f32 	%f313, %f310, %f310, %f312;
	mul.wide.u32 	%rd62, %r389, 4;
	add.s64 	%rd63, %rd2, %rd62;
	ld.local.f32 	%f314, [%rd63];
	fma.rn.f32 	%f315, %f607, %f313, %f314;
	st.local.f32 	[%rd63], %f315;
	ld.shared.f32 	%f316, [%r274+4];
	ld.shared.f32 	%f317, [%r276+4];
	mul.f32 	%f318, %f317, %f317;
	fma.rn.f32 	%f319, %f316, %f316, %f318;
	ld.local.f32 	%f320, [%rd63+4];
	fma.rn.f32 	%f321, %f607, %f319, %f320;
	st.local.f32 	[%rd63+4], %f321;
	add.s32 	%r389, %r389, 2;
$L__BB2_57:
	setp.eq.s32 	%p36, %r39, 0;
	@%p36 bra 	$L__BB2_59;
	add.s32 	%r277, %r389, %r205;
	shl.b32 	%r278, %r277, 2;
	mov.u32 	%r279, _ZZ15DensityOfStatesjjjjjjjPfS_S_S_PjS_S_E6rparts;
	add.s32 	%r280, %r279, %r278;
	ld.shared.f32 	%f322, [%r280];
	mov.u32 	%r281, _ZZ15DensityOfStatesjjjjjjjPfS_S_S_PjS_S_E6iparts;
	add.s32 	%r282, %r281, %r278;
	ld.shared.f32 	%f323, [%r282];
	mul.f32 	%f324, %f323, %f323;
	fma.rn.f32 	%f325, %f322, %f322, %f324;
	mul.wide.u32 	%rd64, %r389, 4;
	add.s64 	%rd65, %rd2, %rd64;
	ld.local.f32 	%f326, [%rd65];
	fma.rn.f32 	%f327, %f607, %f325, %f326;
	st.local.f32 	[%rd65], %f327;
$L__BB2_59:
	setp.lt.u32 	%p37, %r23, 7;
	mov.b32 	%r393, 0;
	@%p37 bra 	$L__BB2_62;
	mov.b32 	%r391, 0;
$L__BB2_61:
	.pragma "nounroll";
	add.s32 	%r285, %r391, %r28;
	shl.b32 	%r286, %r285, 2;
	mov.u32 	%r287, _ZZ15DensityOfStatesjjjjjjjPfS_S_S_PjS_S_E6rparts;
	add.s32 	%r288, %r287, %r286;
	ld.shared.f32 	%f328, [%r288];
	mov.u32 	%r289, _ZZ15DensityOfStatesjjjjjjjPfS_S_S_PjS_S_E6iparts;
	add.s32 	%r290, %r289, %r286;
	ld.shared.f32 	%f329, [%r290];
	mul.f32 	%f330, %f329, %f329;
	fma.rn.f32 	%f331, %f328, %f328, %f330;
	mul.wide.u32 	%rd66, %r391, 4;
	add.s64 	%rd67, %rd2, %rd66;
	ld.local.v4.f32 	{%f332, %f333, %f334, %f335}, [%rd67];
	fma.rn.f32 	%f336, %f606, %f331, %f332;
	ld.shared.f32 	%f337, [%r288+4];
	ld.shared.f32 	%f338, [%r290+4];
	mul.f32 	%f339, %f338, %f338;
	fma.rn.f32 	%f340, %f337, %f337, %f339;
	fma.rn.f32 	%f341, %f606, %f340, %f333;
	ld.shared.f32 	%f342, [%r288+8];
	ld.shared.f32 	%f343, [%r290+8];
	mul.f32 	%f344, %f343, %f343;
	fma.rn.f32 	%f345, %f342, %f342, %f344;
	fma.rn.f32 	%f346, %f606, %f345, %f334;
	ld.shared.f32 	%f347, [%r288+12];
	ld.shared.f32 	%f348, [%r290+12];
	mul.f32 	%f349, %f348, %f348;
	fma.rn.f32 	%f350, %f347, %f347, %f349;
	fma.rn.f32 	%f351, %f606, %f350, %f335;
	st.local.v4.f32 	[%rd67], {%f336, %f341, %f346, %f351};
	ld.shared.f32 	%f352, [%r288+16];
	ld.shared.f32 	%f353, [%r290+16];
	mul.f32 	%f354, %f353, %f353;
	fma.rn.f32 	%f355, %f352, %f352, %f354;
	ld.local.v4.f32 	{%f356, %f357, %f358, %f359}, [%rd67+16];
	fma.rn.f32 	%f360, %f606, %f355, %f356;
	ld.shared.f32 	%f361, [%r288+20];
	ld.shared.f32 	%f362, [%r290+20];
	mul.f32 	%f363, %f362, %f362;
	fma.rn.f32 	%f364, %f361, %f361, %f363;
	fma.rn.f32 	%f365, %f606, %f364, %f357;
	ld.shared.f32 	%f366, [%r288+24];
	ld.shared.f32 	%f367, [%r290+24];
	mul.f32 	%f368, %f367, %f367;
	fma.rn.f32 	%f369, %f366, %f366, %f368;
	fma.rn.f32 	%f370, %f606, %f369, %f358;
	ld.shared.f32 	%f371, [%r288+28];
	ld.shared.f32 	%f372, [%r290+28];
	mul.f32 	%f373, %f372, %f372;
	fma.rn.f32 	%f374, %f371, %f371, %f373;
	fma.rn.f32 	%f375, %f606, %f374, %f359;
	st.local.v4.f32 	[%rd67+16], {%f360, %f365, %f370, %f375};
	add.s32 	%r391, %r391, 8;
	setp.ne.s32 	%p38, %r391, %r27;
	mov.u32 	%r393, %r27;
	@%p38 bra 	$L__BB2_61;
$L__BB2_62:
	setp.eq.s32 	%p39, %r24, 0;
	@%p39 bra 	$L__BB2_70;
	setp.lt.u32 	%p40, %r40, 3;
	@%p40 bra 	$L__BB2_65;
	add.s32 	%r291, %r393, %r28;
	shl.b32 	%r292, %r291, 2;
	mov.u32 	%r293, _ZZ15DensityOfStatesjjjjjjjPfS_S_S_PjS_S_E6rparts;
	add.s32 	%r294, %r293, %r292;
	ld.shared.f32 	%f376, [%r294];
	mov.u32 	%r295, _ZZ15DensityOfStatesjjjjjjjPfS_S_S_PjS_S_E6iparts;
	add.s32 	%r296, %r295, %r292;
	ld.shared.f32 	%f377, [%r296];
	mul.f32 	%f378, %f377, %f377;
	fma.rn.f32 	%f379, %f376, %f376, %f378;
	mul.wide.u32 	%rd68, %r393, 4;
	add.s64 	%rd69, %rd2, %rd68;
	ld.local.f32 	%f380, [%rd69];
	fma.rn.f32 	%f381, %f606, %f379, %f380;
	st.local.f32 	[%rd69], %f381;
	ld.shared.f32 	%f382, [%r294+4];
	ld.shared.f32 	%f383, [%r296+4];
	mul.f32 	%f384, %f383, %f383;
	fma.rn.f32 	%f385, %f382, %f382, %f384;
	ld.local.f32 	%f386, [%rd69+4];
	fma.rn.f32 	%f387, %f606, %f385, %f386;
	st.local.f32 	[%rd69+4], %f387;
	ld.shared.f32 	%f388, [%r294+8];
	ld.shared.f32 	%f389, [%r296+8];
	mul.f32 	%f390, %f389, %f389;
	fma.rn.f32 	%f391, %f388, %f388, %f390;
	ld.local.f32 	%f392, [%rd69+8];
	fma.rn.f32 	%f393, %f606, %f391, %f392;
	st.local.f32 	[%rd69+8], %f393;
	ld.shared.f32 	%f394, [%r294+12];
	ld.shared.f32 	%f395, [%r296+12];
	mul.f32 	%f396, %f395, %f395;
	fma.rn.f32 	%f397, %f394, %f394, %f396;
	ld.local.f32 	%f398, [%rd69+12];
	fma.rn.f32 	%f399, %f606, %f397, %f398;
	st.local.f32 	[%rd69+12], %f399;
	add.s32 	%r393, %r393, 4;
$L__BB2_65:
	setp.eq.s32 	%p41, %r25, 0;
	@%p41 bra 	$L__BB2_70;
	setp.eq.s32 	%p42, %r41, 0;
	@%p42 bra 	$L__BB2_68;
	add.s32 	%r297, %r393, %r28;
	shl.b32 	%r298, %r297, 2;
	mov.u32 	%r299, _ZZ15DensityOfStatesjjjjjjjPfS_S_S_PjS_S_E6rparts;
	add.s32 	%r300, %r299, %r298;
	ld.shared.f32 	%f400, [%r300];
	mov.u32 	%r301, _ZZ15DensityOfStatesjjjjjjjPfS_S_S_PjS_S_E6iparts;
	add.s32 	%r302, %r301, %r298;
	ld.shared.f32 	%f401, [%r302];
	mul.f32 	%f402, %f401, %f401;
	fma.rn.f32 	%f403, %f400, %f400, %f402;
	mul.wide.u32 	%rd70, %r393, 4;
	add.s64 	%rd71, %rd2, %rd70;
	ld.local.f32 	%f404, [%rd71];
	fma.rn.f32 	%f405, %f606, %f403, %f404;
	st.local.f32 	[%rd71], %f405;
	ld.shared.f32 	%f406, [%r300+4];
	ld.shared.f32 	%f407, [%r302+4];
	mul.f32 	%f408, %f407, %f407;
	fma.rn.f32 	%f409, %f406, %f406, %f408;
	ld.local.f32 	%f410, [%rd71+4];
	fma.rn.f32 	%f411, %f606, %f409, %f410;
	st.local.f32 	[%rd71+4], %f411;
	add.s32 	%r393, %r393, 2;
$L__BB2_68:
	setp.eq.s32 	%p43, %r39, 0;
	@%p43 bra 	$L__BB2_70;
	add.s32 	%r303, %r393, %r28;
	shl.b32 	%r304, %r303, 2;
	mov.u32 	%r305, _ZZ15DensityOfStatesjjjjjjjPfS_S_S_PjS_S_E6rparts;
	add.s32 	%r306, %r305, %r304;
	ld.shared.f32 	%f412, [%r306];
	mov.u32 	%r307, _ZZ15DensityOfStatesjjjjjjjPfS_S_S_PjS_S_E6iparts;
	add.s32 	%r308, %r307, %r304;
	ld.shared.f32 	%f413, [%r308];
	mul.f32 	%f414, %f413, %f413;
	fma.rn.f32 	%f415, %f412, %f412, %f414;
	mul.wide.u32 	%rd72, %r393, 4;
	add.s64 	%rd73, %rd2, %rd72;
	ld.local.f32 	%f416, [%rd73];
	fma.rn.f32 	%f417, %f606, %f415, %f416;
	st.local.f32 	[%rd73], %f417;
$L__BB2_70:
	setp.lt.u32 	%p44, %r23, 7;
	mov.b32 	%r397, 0;
	@%p44 bra 	$L__BB2_73;
	mov.b32 	%r395, 0;
$L__BB2_72:
	.pragma "nounroll";
	add.s32 	%r311, %r395, %r29;
	shl.b32 	%r312, %r311, 2;
	mov.u32 	%r313, _ZZ15DensityOfStatesjjjjjjjPfS_S_S_PjS_S_E6rparts;
	add.s32 	%r314, %r313, %r312;
	ld.shared.f32 	%f418, [%r314];
	mov.u32 	%r315, _ZZ15DensityOfStatesjjjjjjjPfS_S_S_PjS_S_E6iparts;
	add.s32 	%r316, %r315, %r312;
	ld.shared.f32 	%f419, [%r316];
	mul.f32 	%f420, %f419, %f419;
	fma.rn.f32 	%f421, %f418, %f418, %f420;
	mul.wide.u32 	%rd74, %r395, 4;
	add.s64 	%rd75, %rd2, %rd74;
	ld.local.v4.f32 	{%f422, %f423, %f424, %f425}, [%rd75];
	fma.rn.f32 	%f426, %f605, %f421, %f422;
	ld.shared.f32 	%f427, [%r314+4];
	ld.shared.f32 	%f428, [%r316+4];
	mul.f32 	%f429, %f428, %f428;
	fma.rn.f32 	%f430, %f427, %f427, %f429;
	fma.rn.f32 	%f431, %f605, %f430, %f423;
	ld.shared.f32 	%f432, [%r314+8];
	ld.shared.f32 	%f433, [%r316+8];
	mul.f32 	%f434, %f433, %f433;
	fma.rn.f32 	%f435, %f432, %f432, %f434;
	fma.rn.f32 	%f436, %f605, %f435, %f424;
	ld.shared.f32 	%f437, [%r314+12];
	ld.shared.f32 	%f438, [%r316+12];
	mul.f32 	%f439, %f438, %f438;
	fma.rn.f32 	%f440, %f437, %f437, %f439;
	fma.rn.f32 	%f441, %f605, %f440, %f425;
	st.local.v4.f32 	[%rd75], {%f426, %f431, %f436, %f441};
	ld.shared.f32 	%f442, [%r314+16];
	ld.shared.f32 	%f443, [%r316+16];
	mul.f32 	%f444, %f443, %f443;
	fma.rn.f32 	%f445, %f442, %f442, %f444;
	ld.local.v4.f32 	{%f446, %f447, %f448, %f449}, [%rd75+16];
	fma.rn.f32 	%f450, %f605, %f445, %f446;
	ld.shared.f32 	%f451, [%r314+20];
	ld.shared.f32 	%f452, [%r316+20];
	mul.f32 	%f453, %f452, %f452;
	fma.rn.f32 	%f454, %f451, %f451, %f453;
	fma.rn.f32 	%f455, %f605, %f454, %f447;
	ld.shared.f32 	%f456, [%r314+24];
	ld.shared.f32 	%f457, [%r316+24];
	mul.f32 	%f458, %f457, %f457;
	fma.rn.f32 	%f459, %f456, %f456, %f458;
	fma.rn.f32 	%f460, %f605, %f459, %f448;
	ld.shared.f32 	%f461, [%r314+28];
	ld.shared.f32 	%f462, [%r316+28];
	mul.f32 	%f463, %f462, %f462;
	fma.rn.f32 	%f464, %f461, %f461, %f463;
	fma.rn.f32 	%f465, %f605, %f464, %f449;
	st.local.v4.f32 	[%rd75+16], {%f450, %f455, %f460, %f465};
	add.s32 	%r395, %r395, 8;
	setp.ne.s32 	%p45, %r395, %r27;
	mov.u32 	%r397, %r27;
	@%p45 bra 	$L__BB2_72;
$L__BB2_73:
	setp.eq.s32 	%p46, %r24, 0;
	@%p46 bra 	$L__BB2_81;
	setp.lt.u32 	%p47, %r40, 3;
	@%p47 bra 	$L__BB2_76;
	add.s32 	%r317, %r397, %r29;
	shl.b32 	%r318, %r317, 2;
	mov.u32 	%r319, _ZZ15DensityOfStatesjjjjjjjPfS_S_S_PjS_S_E6rparts;
	add.s32 	%r320, %r319, %r318;
	ld.shared.f32 	%f466, [%r320];
	mov.u32 	%r321, _ZZ15DensityOfStatesjjjjjjjPfS_S_S_PjS_S_E6iparts;
	add.s32 	%r322, %r321, %r318;
	ld.shared.f32 	%f467, [%r322];
	mul.f32 	%f468, %f467, %f467;
	fma.rn.f32 	%f469, %f466, %f466, %f468;
	mul.wide.u32 	%rd76, %r397, 4;
	add.s64 	%rd77, %rd2, %rd76;
	ld.local.f32 	%f470, [%rd77];
	fma.rn.f32 	%f471, %f605, %f469, %f470;
	st.local.f32 	[%rd77], %f471;
	ld.shared.f32 	%f472, [%r320+4];
	ld.shared.f32 	%f473, [%r322+4];
	mul.f32 	%f474, %f473, %f473;
	fma.rn.f32 	%f475, %f472, %f472, %f474;
	ld.local.f32 	%f476, [%rd77+4];
	fma.rn.f32 	%f477, %f605, %f475, %f476;
	st.local.f32 	[%rd77+4], %f477;
	ld.shared.f32 	%f478, [%r320+8];
	ld.shared.f32 	%f479, [%r322+8];
	mul.f32 	%f480, %f479, %f479;
	fma.rn.f32 	%f481, %f478, %f478, %f480;
	ld.local.f32 	%f482, [%rd77+8];
	fma.rn.f32 	%f483, %f605, %f481, %f482;
	st.local.f32 	[%rd77+8], %f483;
	ld.shared.f32 	%f484, [%r320+12];
	ld.shared.f32 	%f485, [%r322+12];
	mul.f32 	%f486, %f485, %f485;
	fma.rn.f32 	%f487, %f484, %f484, %f486;
	ld.local.f32 	%f488, [%rd77+12];
	fma.rn.f32 	%f489, %f605, %f487, %f488;
	st.local.f32 	[%rd77+12], %f489;
	add.s32 	%r397, %r397, 4;
$L__BB2_76:
	setp.eq.s32 	%p48, %r25, 0;
	@%p48 bra 	$L__BB2_81;
	setp.eq.s32 	%p49, %r41, 0;
	@%p49 bra 	$L__BB2_79;
	add.s32 	%r323, %r397, %r29;
	shl.b32 	%r324, %r323, 2;
	mov.u32 	%r325, _ZZ15DensityOfStatesjjjjjjjPfS_S_S_PjS_S_E6rparts;
	add.s32 	%r326, %r325, %r324;
	ld.shared.f32 	%f490, [%r326];
	mov.u32 	%r327, _ZZ15DensityOfStatesjjjjjjjPfS_S_S_PjS_S_E6iparts;
	add.s32 	%r328, %r327, %r324;
	ld.shared.f32 	%f491, [%r328];
	mul.f32 	%f492, %f491, %f491;
	fma.rn.f32 	%f493, %f490, %f490, %f492;
	mul.wide.u32 	%rd78, %r397, 4;
	add.s64 	%rd79, %rd2, %rd78;
	ld.local.f32 	%f494, [%rd79];
	fma.rn.f32 	%f495, %f605, %f493, %f494;
	st.local.f32 	[%rd79], %f495;
	ld.shared.f32 	%f496, [%r326+4];
	ld.shared.f32 	%f497, [%r328+4];
	mul.f32 	%f498, %f497, %f497;
	fma.rn.f32 	%f499, %f496, %f496, %f498;
	ld.local.f32 	%f500, [%rd79+4];
	fma.rn.f32 	%f501, %f605, %f499, %f500;
	st.local.f32 	[%rd79+4], %f501;
	add.s32 	%r397, %r397, 2;
$L__BB2_79:
	setp.eq.s32 	%p50, %r39, 0;
	@%p50 bra 	$L__BB2_81;
	add.s32 	%r329, %r397, %r29;
	shl.b32 	%r330, %r329, 2;
	mov.u32 	%r331, _ZZ15DensityOfStatesjjjjjjjPfS_S_S_PjS_S_E6rparts;
	add.s32 	%r332, %r331, %r330;
	ld.shared.f32 	%f502, [%r332];
	mov.u32 	%r333, _ZZ15DensityOfStatesjjjjjjjPfS_S_S_PjS_S_E6iparts;
	add.s32 	%r334, %r333, %r330;
	ld.shared.f32 	%f503, [%r334];
	mul.f32 	%f504, %f503, %f503;
	fma.rn.f32 	%f505, %f502, %f502, %f504;
	mul.wide.u32 	%rd80, %r397, 4;
	add.s64 	%rd81, %rd2, %rd80;
	ld.local.f32 	%f506, [%rd81];
	fma.rn.f32 	%f507, %f605, %f505, %f506;
	st.local.f32 	[%rd81], %f507;
$L__BB2_81:
	add.s32 	%r381, %r381, 1;
	setp.ne.s32 	%p51, %r381, %r206;
	@%p51 bra 	$L__BB2_19;
$L__BB2_82:
	add.s32 	%r380, %r380, 1;
	setp.ne.s32 	%p52, %r380, 6;
	@%p52 bra 	$L__BB2_17;
$L__BB2_83:
	setp.ge.u32 	%p53, %r18, %r207;
	@%p53 bra 	$L__BB2_111;
	ld.param.u64 	%rd213, [_Z15DensityOfStatesjjjjjjjPfS_S_S_PjS_S__param_12];
	cvta.to.global.u64 	%rd8, %rd213;
	mov.u32 	%r335, %nctaid.y;
	setp.ne.s32 	%p54, %r335, 1;
	@%p54 bra 	$L__BB2_98;
	setp.eq.s32 	%p64, %r205, 0;
	mul.wide.u32 	%rd147, %r18, 4;
	add.s64 	%rd148, %rd8, %rd147;
	st.global.f32 	[%rd148], %f609;
	@%p64 bra 	$L__BB2_111;
	add.s32 	%r356, %r205, -1;
	and.b32  	%r69, %r205, 15;
	setp.lt.u32 	%p65, %r356, 15;
	mov.b32 	%r434, 0;
	@%p65 bra 	$L__BB2_89;
	and.b32  	%r434, %r205, -16;
	neg.s32 	%r415, %r434;
	add.s64 	%rd214, %rd2, 32;
	add.s32 	%r357, %r17, %r207;
	add.s32 	%r414, %r357, %r16;
	shl.b32 	%r73, %r207, 4;
	shl.b32 	%r358, %r207, 1;
	add.s32 	%r413, %r18, %r358;
	mad.lo.s32 	%r412, %r207, 3, %r18;
	shl.b32 	%r359, %r207, 2;
	add.s32 	%r411, %r18, %r359;
	mad.lo.s32 	%r410, %r207, 5, %r18;
	mad.lo.s32 	%r409, %r207, 6, %r18;
	mad.lo.s32 	%r408, %r207, 7, %r18;
	shl.b32 	%r360, %r207, 3;
	add.s32 	%r407, %r18, %r360;
	mad.lo.s32 	%r406, %r207, 9, %r18;
	mad.lo.s32 	%r405, %r207, 10, %r18;
	mad.lo.s32 	%r404, %r207, 11, %r18;
	mad.lo.s32 	%r403, %r207, 12, %r18;
	mad.lo.s32 	%r402, %r207, 13, %r18;
	mad.lo.s32 	%r401, %r207, 14, %r18;
	mad.lo.s32 	%r400, %r207, 15, %r18;
	mov.u32 	%r399, %r18;
$L__BB2_88:
	.pragma "nounroll";
	ld.local.v4.f32 	{%f567, %f568, %f569, %f570}, [%rd214+-32];
	mul.wide.u32 	%rd149, %r399, 4;
	add.s64 	%rd150, %rd1, %rd149;
	st.global.f32 	[%rd150], %f567;
	mul.wide.u32 	%rd151, %r414, 4;
	add.s64 	%rd152, %rd1, %rd151;
	st.global.f32 	[%rd152], %f568;
	mul.wide.u32 	%rd153, %r413, 4;
	add.s64 	%rd154, %rd1, %rd153;
	st.global.f32 	[%rd154], %f569;
	mul.wide.u32 	%rd155, %r412, 4;
	add.s64 	%rd156, %rd1, %rd155;
	st.global.f32 	[%rd156], %f570;
	ld.local.v4.f32 	{%f571, %f572, %f573, %f574}, [%rd214+-16];
	mul.wide.u32 	%rd157, %r411, 4;
	add.s64 	%rd158, %rd1, %rd157;
	st.global.f32 	[%rd158], %f571;
	mul.wide.u32 	%rd159, %r410, 4;
	add.s64 	%rd160, %rd1, %rd159;
	st.global.f32 	[%rd160], %f572;
	mul.wide.u32 	%rd161, %r409, 4;
	add.s64 	%rd162, %rd1, %rd161;
	st.global.f32 	[%rd162], %f573;
	mul.wide.u32 	%rd163, %r408, 4;
	add.s64 	%rd164, %rd1, %rd163;
	st.global.f32 	[%rd164], %f574;
	ld.local.v4.f32 	{%f575, %f576, %f577, %f578}, [%rd214];
	mul.wide.u32 	%rd165, %r407, 4;
	add.s64 	%rd166, %rd1, %rd165;
	st.global.f32 	[%rd166], %f575;
	mul.wide.u32 	%rd167, %r406, 4;
	add.s64 	%rd168, %rd1, %rd167;
	st.global.f32 	[%rd168], %f576;
	mul.wide.u32 	%rd169, %r405, 4;
	add.s64 	%rd170, %rd1, %rd169;
	st.global.f32 	[%rd170], %f577;
	mul.wide.u32 	%rd171, %r404, 4;
	add.s64 	%rd172, %rd1, %rd171;
	st.global.f32 	[%rd172], %f578;
	ld.local.v4.f32 	{%f579, %f580, %f581, %f582}, [%rd214+16];
	mul.wide.u32 	%rd173, %r403, 4;
	add.s64 	%rd174, %rd1, %rd173;
	st.global.f32 	[%rd174], %f579;
	mul.wide.u32 	%rd175, %r402, 4;
	add.s64 	%rd176, %rd1, %rd175;
	st.global.f32 	[%rd176], %f580;
	mul.wide.u32 	%rd177, %r401, 4;
	add.s64 	%rd178, %rd1, %rd177;
	st.global.f32 	[%rd178], %f581;
	mul.wide.u32 	%rd179, %r400, 4;
	add.s64 	%rd180, %rd1, %rd179;
	st.global.f32 	[%rd180], %f582;
	add.s32 	%r415, %r415, 16;
	add.s64 	%rd214, %rd214, 64;
	add.s32 	%r414, %r414, %r73;
	add.s32 	%r413, %r413, %r73;
	add.s32 	%r412, %r412, %r73;
	add.s32 	%r411, %r411, %r73;
	add.s32 	%r410, %r410, %r73;
	add.s32 	%r409, %r409, %r73;
	add.s32 	%r408, %r408, %r73;
	add.s32 	%r407, %r407, %r73;
	add.s32 	%r406, %r406, %r73;
	add.s32 	%r405, %r405, %r73;
	add.s32 	%r404, %r404, %r73;
	add.s32 	%r403, %r403, %r73;
	add.s32 	%r402, %r402, %r73;
	add.s32 	%r401, %r401, %r73;
	add.s32 	%r400, %r400, %r73;
	add.s32 	%r399, %r399, %r73;
	setp.eq.s32 	%p66, %r415, 0;
	@%p66 bra 	$L__BB2_89;
	bra.uni 	$L__BB2_88;
$L__BB2_89:
	setp.eq.s32 	%p67, %r69, 0;
	@%p67 bra 	$L__BB2_111;
	and.b32  	%r176, %r205, 7;
	setp.lt.u32 	%p68, %r69, 8;
	@%p68 bra 	$L__BB2_92;
	mad.lo.s32 	%r361, %r434, %r207, %r18;
	mul.wide.u32 	%rd181, %r434, 4;
	add.s64 	%rd182, %rd2, %rd181;
	ld.local.f32 	%f583, [%rd182];
	mul.wide.u32 	%rd183, %r361, 4;
	add.s64 	%rd184, %rd1, %rd183;
	st.global.f32 	[%rd184], %f583;
	add.s32 	%r362, %r361, %r207;
	ld.local.f32 	%f584, [%rd182+4];
	mul.wide.u32 	%rd185, %r362, 4;
	add.s64 	%rd186, %rd1, %rd185;
	st.global.f32 	[%rd186], %f584;
	add.s32 	%r363, %r362, %r207;
	ld.local.f32 	%f585, [%rd182+8];
	mul.wide.u32 	%rd187, %r363, 4;
	add.s64 	%rd188, %rd1, %rd187;
	st.global.f32 	[%rd188], %f585;
	add.s32 	%r364, %r363, %r207;
	ld.local.f32 	%f586, [%rd182+12];
	mul.wide.u32 	%rd189, %r364, 4;
	add.s64 	%rd190, %rd1, %rd189;
	st.global.f32 	[%rd190], %f586;
	add.s32 	%r365, %r364, %r207;
	ld.local.f32 	%f587, [%rd182+16];
	mul.wide.u32 	%rd191, %r365, 4;
	add.s64 	%rd192, %rd1, %rd191;
	st.global.f32 	[%rd192], %f587;
	add.s32 	%r366, %r365, %r207;
	ld.local.f32 	%f588, [%rd182+20];
	mul.wide.u32 	%rd193, %r366, 4;
	add.s64 	%rd194, %rd1, %rd193;
	st.global.f32 	[%rd194], %f588;
	add.s32 	%r367, %r366, %r207;
	ld.local.f32 	%f589, [%rd182+24];
	mul.wide.u32 	%rd195, %r367, 4;
	add.s64 	%rd196, %rd1, %rd195;
	st.global.f32 	[%rd196], %f589;
	add.s32 	%r368, %r367, %r207;
	ld.local.f32 	%f590, [%rd182+28];
	mul.wide.u32 	%rd197, %r368, 4;
	add.s64 	%rd198, %rd1, %rd197;
	st.global.f32 	[%rd198], %f590;
	add.s32 	%r434, %r434, 8;
$L__BB2_92:
	setp.eq.s32 	%p69, %r176, 0;
	@%p69 bra 	$L__BB2_111;
	and.b32  	%r179, %r205, 3;
	setp.lt.u32 	%p70, %r176, 4;
	@%p70 bra 	$L__BB2_95;
	mad.lo.s32 	%r369, %r434, %r207, %r18;
	mul.wide.u32 	%rd199, %r434, 4;
	add.s64 	%rd200, %rd2, %rd199;
	ld.local.f32 	%f591, [%rd200];
	mul.wide.u32 	%rd201, %r369, 4;
	add.s64 	%rd202, %rd1, %rd201;
	st.global.f32 	[%rd202], %f591;
	add.s32 	%r370, %r369, %r207;
	ld.local.f32 	%f592, [%rd200+4];
	mul.wide.u32 	%rd203, %r370, 4;
	add.s64 	%rd204, %rd1, %rd203;
	st.global.f32 	[%rd204], %f592;
	add.s32 	%r371, %r370, %r207;
	ld.local.f32 	%f593, [%rd200+8];
	mul.wide.u32 	%rd205, %r371, 4;
	add.s64 	%rd206, %rd1, %rd205;
	st.global.f32 	[%rd206], %f593;
	add.s32 	%r372, %r371, %r207;
	ld.local.f32 	%f594, [%rd200+12];
	mul.wide.u32 	%rd207, %r372, 4;
	add.s64 	%rd208, %rd1, %rd207;
	st.global.f32 	[%rd208], %f594;
	add.s32 	%r434, %r434, 4;
$L__BB2_95:
	setp.eq.s32 	%p71, %r179, 0;
	@%p71 bra 	$L__BB2_111;
	mul.wide.u32 	%rd209, %r434, 4;
	add.s64 	%rd216, %rd2, %rd209;
	mad.lo.s32 	%r373, %r434, %r207, %r17;
	add.s32 	%r437, %r373, %r16;
	neg.s32 	%r436, %r179;
$L__BB2_97:
	.pragma "nounroll";
	ld.local.f32 	%f595, [%rd216];
	mul.wide.u32 	%rd210, %r437, 4;
	add.s64 	%rd211, %rd1, %rd210;
	st.global.f32 	[%rd211], %f595;
	add.s64 	%rd216, %rd216, 4;
	add.s32 	%r437, %r437, %r207;
	add.s32 	%r436, %r436, 1;
	setp.eq.s32 	%p72, %r436, 0;
	@%p72 bra 	$L__BB2_111;
	bra.uni 	$L__BB2_97;
$L__BB2_98:
	setp.eq.s32 	%p55, %r205, 0;
	mul.wide.u32 	%rd82, %r18, 4;
	add.s64 	%rd83, %rd8, %rd82;
	atom.global.add.f32 	%f508, [%rd83], %f609;
	@%p55 bra 	$L__BB2_111;
	add.s32 	%r337, %r205, -1;
	and.b32  	%r122, %r205, 15;
	setp.lt.u32 	%p56, %r337, 15;
	mov.b32 	%r439, 0;
	@%p56 bra 	$L__BB2_102;
	and.b32  	%r439, %r205, -16;
	neg.s32 	%r432, %r439;
	shl.b32 	%r125, %r207, 4;
	mad.lo.s32 	%r430, %r207, 15, %r18;
	mad.lo.s32 	%r429, %r207, 14, %r18;
	mad.lo.s32 	%r428, %r207, 13, %r18;
	mad.lo.s32 	%r427, %r207, 12, %r18;
	mad.lo.s32 	%r426, %r207, 11, %r18;
	mad.lo.s32 	%r425, %r207, 10, %r18;
	mad.lo.s32 	%r424, %r207, 9, %r18;
	shl.b32 	%r338, %r207, 3;
	add.s32 	%r423, %r18, %r338;
	mad.lo.s32 	%r422, %r207, 7, %r18;
	mad.lo.s32 	%r421, %r207, 6, %r18;
	mad.lo.s32 	%r420, %r207, 5, %r18;
	shl.b32 	%r339, %r207, 2;
	add.s32 	%r419, %r18, %r339;
	mad.lo.s32 	%r418, %r207, 3, %r18;
	shl.b32 	%r340, %r207, 1;
	add.s32 	%r417, %r18, %r340;
	add.s64 	%rd215, %rd2, 32;
	add.s32 	%r341, %r17, %r207;
	add.s32 	%r416, %r341, %r16;
	mov.u32 	%r431, %r18;
$L__BB2_101:
	.pragma "nounroll";
	mul.wide.u32 	%rd84, %r431, 4;
	add.s64 	%rd85, %rd1, %rd84;
	ld.local.f32 	%f509, [%rd215+-32];
	atom.global.add.f32 	%f510, [%rd85], %f509;
	mul.wide.u32 	%rd86, %r416, 4;
	add.s64 	%rd87, %rd1, %rd86;
	ld.local.f32 	%f511, [%rd215+-28];
	atom.global.add.f32 	%f512, [%rd87], %f511;
	mul.wide.u32 	%rd88, %r417, 4;
	add.s64 	%rd89, %rd1, %rd88;
	ld.local.f32 	%f513, [%rd215+-24];
	atom.global.add.f32 	%f514, [%rd89], %f513;
	mul.wide.u32 	%rd90, %r418, 4;
	add.s64 	%rd91, %rd1, %rd90;
	ld.local.f32 	%f515, [%rd215+-20];
	atom.global.add.f32 	%f516, [%rd91], %f515;
	mul.wide.u32 	%rd92, %r419, 4;
	add.s64 	%rd93, %rd1, %rd92;
	ld.local.f32 	%f517, [%rd215+-16];
	atom.global.add.f32 	%f518, [%rd93], %f517;
	mul.wide.u32 	%rd94, %r420, 4;
	add.s64 	%rd95, %rd1, %rd94;
	ld.local.f32 	%f519, [%rd215+-12];
	atom.global.add.f32 	%f520, [%rd95], %f519;
	mul.wide.u32 	%rd96, %r421, 4;
	add.s64 	%rd97, %rd1, %rd96;
	ld.local.f32 	%f521, [%rd215+-8];
	atom.global.add.f32 	%f522, [%rd97], %f521;
	mul.wide.u32 	%rd98, %r422, 4;
	add.s64 	%rd99, %rd1, %rd98;
	ld.local.f32 	%f523, [%rd215+-4];
	atom.global.add.f32 	%f524, [%rd99], %f523;
	mul.wide.u32 	%rd100, %r423, 4;
	add.s64 	%rd101, %rd1, %rd100;
	ld.local.f32 	%f525, [%rd215];
	atom.global.add.f32 	%f526, [%rd101], %f525;
	mul.wide.u32 	%rd102, %r424, 4;
	add.s64 	%rd103, %rd1, %rd102;
	ld.local.f32 	%f527, [%rd215+4];
	atom.global.add.f32 	%f528, [%rd103], %f527;
	mul.wide.u32 	%rd104, %r425, 4;
	add.s64 	%rd105, %rd1, %rd104;
	ld.local.f32 	%f529, [%rd215+8];
	atom.global.add.f32 	%f530, [%rd105], %f529;
	mul.wide.u32 	%rd106, %r426, 4;
	add.s64 	%rd107, %rd1, %rd106;
	ld.local.f32 	%f531, [%rd215+12];
	atom.global.add.f32 	%f532, [%rd107], %f531;
	mul.wide.u32 	%rd108, %r427, 4;
	add.s64 	%rd109, %rd1, %rd108;
	ld.local.f32 	%f533, [%rd215+16];
	atom.global.add.f32 	%f534, [%rd109], %f533;
	mul.wide.u32 	%rd110, %r428, 4;
	add.s64 	%rd111, %rd1, %rd110;
	ld.local.f32 	%f535, [%rd215+20];
	atom.global.add.f32 	%f536, [%rd111], %f535;
	mul.wide.u32 	%rd112, %r429, 4;
	add.s64 	%rd113, %rd1, %rd112;
	ld.local.f32 	%f537, [%rd215+24];
	atom.global.add.f32 	%f538, [%rd113], %f537;
	mul.wide.u32 	%rd114, %r430, 4;
	add.s64 	%rd115, %rd1, %rd114;
	ld.local.f32 	%f539, [%rd215+28];
	atom.global.add.f32 	%f540, [%rd115], %f539;
	add.s32 	%r432, %r432, 16;
	add.s32 	%r431, %r431, %r125;
	add.s32 	%r430, %r430, %r125;
	add.s32 	%r429, %r429, %r125;
	add.s32 	%r428, %r428, %r125;
	add.s32 	%r427, %r427, %r125;
	add.s32 	%r426, %r426, %r125;
	add.s32 	%r425, %r425, %r125;
	add.s32 	%r424, %r424, %r125;
	add.s32 	%r423, %r423, %r125;
	add.s32 	%r422, %r422, %r125;
	add.s32 	%r421, %r421, %r125;
	add.s32 	%r420, %r420, %r125;
	add.s32 	%r419, %r419, %r125;
	add.s32 	%r418, %r418, %r125;
	add.s32 	%r417, %r417, %r125;
	add.s64 	%rd215, %rd215, 64;
	add.s32 	%r416, %r416, %r125;
	setp.eq.s32 	%p57, %r432, 0;
	@%p57 bra 	$L__BB2_102;
	bra.uni 	$L__BB2_101;
$L__BB2_102:
	setp.eq.s32 	%p58, %r122, 0;
	@%p58 bra 	$L__BB2_111;
	and.b32  	%r189, %r205, 7;
	setp.lt.u32 	%p59, %r122, 8;
	@%p59 bra 	$L__BB2_105;
	mad.lo.s32 	%r342, %r439, %r207, %r18;
	mul.wide.u32 	%rd116, %r342, 4;
	add.s64 	%rd117, %rd1, %rd116;
	mul.wide.u32 	%rd118, %r439, 4;
	add.s64 	%rd119, %rd2, %rd118;
	ld.local.f32 	%f541, [%rd119];
	atom.global.add.f32 	%f542, [%rd117], %f541;
	add.s32 	%r343, %r342, %r207;
	mul.wide.u32 	%rd120, %r343, 4;
	add.s64 	%rd121, %rd1, %rd120;
	ld.local.f32 	%f543, [%rd119+4];
	atom.global.add.f32 	%f544, [%rd121], %f543;
	add.s32 	%r344, %r343, %r207;
	mul.wide.u32 	%rd122, %r344, 4;
	add.s64 	%rd123, %rd1, %rd122;
	ld.local.f32 	%f545, [%rd119+8];
	atom.global.add.f32 	%f546, [%rd123], %f545;
	add.s32 	%r345, %r344, %r207;
	mul.wide.u32 	%rd124, %r345, 4;
	add.s64 	%rd125, %rd1, %rd124;
	ld.local.f32 	%f547, [%rd119+12];
	atom.global.add.f32 	%f548, [%rd125], %f547;
	add.s32 	%r346, %r345, %r207;
	mul.wide.u32 	%rd126, %r346, 4;
	add.s64 	%rd127, %rd1, %rd126;
	ld.local.f32 	%f549, [%rd119+16];
	atom.global.add.f32 	%f550, [%rd127], %f549;
	add.s32 	%r347, %r346, %r207;
	mul.wide.u32 	%rd128, %r347, 4;
	add.s64 	%rd129, %rd1, %rd128;
	ld.local.f32 	%f551, [%rd119+20];
	atom.global.add.f32 	%f552, [%rd129], %f551;
	add.s32 	%r348, %r347, %r207;
	mul.wide.u32 	%rd130, %r348, 4;
	add.s64 	%rd131, %rd1, %rd130;
	ld.local.f32 	%f553, [%rd119+24];
	atom.global.add.f32 	%f554, [%rd131], %f553;
	add.s32 	%r349, %r348, %r207;
	mul.wide.u32 	%rd132, %r349, 4;
	add.s64 	%rd133, %rd1, %rd132;
	ld.local.f32 	%f555, [%rd119+28];
	atom.global.add.f32 	%f556, [%rd133], %f555;
	add.s32 	%r439, %r439, 8;
$L__BB2_105:
	setp.eq.s32 	%p60, %r189, 0;
	@%p60 bra 	$L__BB2_111;
	and.b32  	%r192, %r205, 3;
	setp.lt.u32 	%p61, %r189, 4;
	@%p61 bra 	$L__BB2_108;
	mad.lo.s32 	%r350, %r439, %r207, %r18;
	mul.wide.u32 	%rd134, %r350, 4;
	add.s64 	%rd135, %rd1, %rd134;
	mul.wide.u32 	%rd136, %r439, 4;
	add.s64 	%rd137, %rd2, %rd136;
	ld.local.f32 	%f557, [%rd137];
	atom.global.add.f32 	%f558, [%rd135], %f557;
	add.s32 	%r351, %r350, %r207;
	mul.wide.u32 	%rd138, %r351, 4;
	add.s64 	%rd139, %rd1, %rd138;
	ld.local.f32 	%f559, [%rd137+4];
	atom.global.add.f32 	%f560, [%rd139], %f559;
	add.s32 	%r352, %r351, %r207;
	mul.wide.u32 	%rd140, %r352, 4;
	add.s64 	%rd141, %rd1, %rd140;
	ld.local.f32 	%f561, [%rd137+8];
	atom.global.add.f32 	%f562, [%rd141], %f561;
	add.s32 	%r353, %r352, %r207;
	mul.wide.u32 	%rd142, %r353, 4;
	add.s64 	%rd143, %rd1, %rd142;
	ld.local.f32 	%f563, [%rd137+12];
	atom.global.add.f32 	%f564, [%rd143], %f563;
	add.s32 	%r439, %r439, 4;
$L__BB2_108:
	setp.eq.s32 	%p62, %r192, 0;
	@%p62 bra 	$L__BB2_111;
	mul.wide.u32 	%rd144, %r439, 4;
	add.s64 	%rd217, %rd2, %rd144;
	mad.lo.s32 	%r354, %r439, %r207, %r17;
	add.s32 	%r442, %r354, %r16;
	neg.s32 	%r441, %r192;
$L__BB2_110:
	.pragma "nounroll";
	mul.wide.u32 	%rd145, %r442, 4;
	add.s64 	%rd146, %rd1, %rd145;
	ld.local.f32 	%f565, [%rd217];
	atom.global.add.f32 	%f566, [%rd146], %f565;
	add.s64 	%rd217, %rd217, 4;
	add.s32 	%r442, %r442, %r207;
	add.s32 	%r441, %r441, 1;
	setp.ne.s32 	%p63, %r441, 0;
	@%p63 bra 	$L__BB2_110;
$L__BB2_111:
	ret;

}


// ===== COMPILED SASS (sm_100) =====

	.target	sm_100

	.elftype	@"ET_EXEC"


//--------------------- .note.nv.tkinfo           --------------------------
	.section	.note.nv.tkinfo,"",@"SHT_NOTE"
	.sectionflags	@"SHF_NOTE_NV_TKINFO"
	.tkinfo
        /*0018*/ 	.word	0x00000002
        /*0030*/ 	.string	""
        /*0030*/ 	.string	"ptxas"
        /*0030*/ 	.string	"Cuda compilation tools, release 13.0, V13.0.88"
        /*0030*/ 	.string	"Build cuda_13.0.r13.0/compiler.36424714_0"
        /*0030*/ 	.string	"-arch sm_100 -m 64 "



//--------------------- .note.nv.cuinfo           --------------------------
	.section	.note.nv.cuinfo,"",@"SHT_NOTE"
	.sectionflags	@"SHF_NOTE_NV_CUINFO"
        /*0018*/ 	.short	0x0002
        /*001a*/ 	.short	0x0064
        /*001c*/ 	.short	0x0082
	.zero		2


//--------------------- .nv.info                  --------------------------
	.section	.nv.info,"",@"SHT_CUDA_INFO"
	.align	4


	//----- nvinfo : EIATTR_REGCOUNT
	.align		4
        /*0000*/ 	.byte	0x04, 0x2f
        /*0002*/ 	.short	(.L_2 - .L_1)
	.align		4
.L_1:
        /*0004*/ 	.word	index@(_Z46DensityOfStatesPrecalculateCubeMomentumIndicesjjjjPj)
        /*0008*/ 	.word	0x00000016


	//----- nvinfo : EIATTR_FRAME_SIZE
	.align		4
.L_2:
        /*000c*/ 	.byte	0x04, 0x11
        /*000e*/ 	.short	(.L_4 - .L_3)
	.align		4
.L_3:
        /*0010*/ 	.word	index@(_Z46DensityOfStatesPrecalculateCubeMomentumIndicesjjjjPj)
        /*0014*/ 	.word	0x00000000


	//----- nvinfo : EIATTR_REGCOUNT
	.align		4
.L_4:
        /*0018*/ 	.byte	0x04, 0x2f
        /*001a*/ 	.short	(.L_6 - .L_5)
	.align		4
.L_5:
        /*001c*/ 	.word	index@(_Z43DensityOfStatesPresortEnergiesInTetrahedronjjjjjPfPjS_S0_)
        /*0020*/ 	.word	0x00000018


	//----- nvinfo : EIATTR_FRAME_SIZE
	.align		4
.L_6:
        /*0024*/ 	.byte	0x04, 0x11
        /*0026*/ 	.short	(.L_8 - .L_7)
	.align		4
.L_7:
        /*0028*/ 	.word	index@(_Z43DensityOfStatesPresortEnergiesInTetrahedronjjjjjPfPjS_S0_)
        /*002c*/ 	.word	0x00000000


	//----- nvinfo : EIATTR_REGCOUNT
	.align		4
.L_8:
        /*0030*/ 	.byte	0x04, 0x2f
        /*0032*/ 	.short	(.L_10 - .L_9)
	.align		4
.L_9:
        /*0034*/ 	.word	index@(_Z15DensityOfStatesjjjjjjjPfS_S_S_PjS_S_)
        /*0038*/ 	.word	0x00000042


	//----- nvinfo : EIATTR_FRAME_SIZE
	.align		4
.L_10:
        /*003c*/ 	.byte	0x04, 0x11
        /*003e*/ 	.short	(.L_12 - .L_11)
	.align		4
.L_11:
        /*0040*/ 	.word	index@($__internal_2_$__cuda_sm3x_div_rn_noftz_f32_slowpath)
        /*0044*/ 	.word	0x00000040


	//----- nvinfo : EIATTR_FRAME_SIZE
	.align		4
.L_12:
        /*0048*/ 	.byte	0x04, 0x11
        /*004a*/ 	.short	(.L_14 - .L_13)
	.align		4
.L_13:
        /*004c*/ 	.word	index@($__internal_1_$__cuda_sm20_div_rn_f64_full)
        /*0050*/ 	.word	0x00000040


	//----- nvinfo : EIATTR_FRAME_SIZE
	.align		4
.L_14:
        /*0054*/ 	.byte	0x04, 0x11
        /*0056*/ 	.short	(.L_16 - .L_15)
	.align		4
.L_15:
        /*0058*/ 	.word	index@($__internal_0_$__cuda_sm20_dblrcp_rn_slowpath_v3)
        /*005c*/ 	.word	0x00000040


	//----- nvinfo : EIATTR_FRAME_SIZE
	.align		4
.L_16:
        /*0060*/ 	.byte	0x04, 0x11
        /*0062*/ 	.short	(.L_18 - .L_17)
	.align		4
.L_17:
        /*0064*/ 	.word	index@(_Z15DensityOfStatesjjjjjjjPfS_S_S_PjS_S_)
        /*0068*/ 	.word	0x00000040


	//----- nvinfo : EIATTR_MIN_STACK_SIZE
	.align		4
.L_18:
        /*006c*/ 	.byte	0x04, 0x12
        /*006e*/ 	.short	(.L_20 - .L_19)
	.align		4
.L_19:
        /*0070*/ 	.word	index@(_Z15DensityOfStatesjjjjjjjPfS_S_S_PjS_S_)
        /*0074*/ 	.word	0x00000040


	//----- nvinfo : EIATTR_MIN_STACK_SIZE
	.align		4
.L_20:
        /*0078*/ 	.byte	0x04, 0x12
        /*007a*/ 	.short	(.L_22 - .L_21)
	.align		4
.L_21:
        /*007c*/ 	.word	index@(_Z43DensityOfStatesPresortEnergiesInTetrahedronjjjjjPfPjS_S0_)
        /*0080*/ 	.word	0x00000000


	//----- nvinfo : EIATTR_MIN_STACK_SIZE
	.align		4
.L_22:
        /*0084*/ 	.byte	0x04, 0x12
        /*0086*/ 	.short	(.L_24 - .L_23)
	.align		4
.L_23:
        /*0088*/ 	.word	index@(_Z46DensityOfStatesPrecalculateCubeMomentumIndicesjjjjPj)
        /*008c*/ 	.word	0x00000000
.L_24:


//--------------------- .nv.compat                --------------------------
	.section	.nv.compat,"",@"SHT_CUDA_COMPAT_INFO"
	.align	4
        /*0000*/ 	.byte	0x02, 0x09, 0x00, 0x00, 0x02, 0x02, 0x01, 0x00, 0x02, 0x05, 0x05, 0x00, 0x03, 0x07, 0x01, 0x01
        /*0010*/ 	.byte	0x02, 0x03, 0x00, 0x00, 0x02, 0x06, 0x01, 0x00, 0x04, 0x0b, 0x08, 0x00, 0x01, 0x00, 0x00, 0x00
        /*0020*/ 	.byte	0x00, 0x00, 0x00, 0x00


//--------------------- .nv.info._Z15DensityOfStatesjjjjjjjPfS_S_S_PjS_S_ --------------------------
	.section	.nv.info._Z15DensityOfStatesjjjjjjjPfS_S_S_PjS_S_,"",@"SHT_CUDA_INFO"
	.sectionflags	@""
	.align	4


	//----- nvinfo : EIATTR_CUDA_API_VERSION
	.align		4
        /*0000*/ 	.byte	0x04, 0x37
        /*0002*/ 	.short	(.L_26 - .L_25)
.L_25:
        /*0004*/ 	.word	0x00000082


	//----- nvinfo : EIATTR_KPARAM_INFO
	.align		4
.L_26:
        /*0008*/ 	.byte	0x04, 0x17
        /*000a*/ 	.short	(.L_28 - .L_27)
.L_27:
        /*000c*/ 	.word	0x00000000
        /*0010*/ 	.short	0x000d
        /*0012*/ 	.short	0x0050
        /*0014*/ 	.byte	0x00, 0xf5, 0x21, 0x00


	//----- nvinfo : EIATTR_KPARAM_INFO
	.align		4
.L_28:
        /*0018*/ 	.byte	0x04, 0x17
        /*001a*/ 	.short	(.L_30 - .L_29)
.L_29:
        /*001c*/ 	.word	0x00000000
        /*0020*/ 	.short	0x000c
        /*0022*/ 	.short	0x0048
        /*0024*/ 	.byte	0x00, 0xf5, 0x21, 0x00


	//----- nvinfo : EIATTR_KPARAM_INFO
	.align		4
.L_30:
        /*0028*/ 	.byte	0x04, 0x17
        /*002a*/ 	.short	(.L_32 - .L_31)
.L_31:
        /*002c*/ 	.word	0x00000000
        /*0030*/ 	.short	0x000b
        /*0032*/ 	.short	0x0040
        /*0034*/ 	.byte	0x00, 0xf5, 0x21, 0x00


	//----- nvinfo : EIATTR_KPARAM_INFO
	.align		4
.L_32:
        /*0038*/ 	.byte	0x04, 0x17
        /*003a*/ 	.short	(.L_34 - .L_33)
.L_33:
        /*003c*/ 	.word	0x00000000
        /*0040*/ 	.short	0x000a
        /*0042*/ 	.short	0x0038
        /*0044*/ 	.byte	0x00, 0xf5, 0x21, 0x00


	//----- nvinfo : EIATTR_KPARAM_INFO
	.align		4
.L_34:
        /*0048*/ 	.byte	0x04, 0x17
        /*004a*/ 	.short	(.L_36 - .L_35)
.L_35:
        /*004c*/ 	.word	0x00000000
        /*0050*/ 	.short	0x0009
        /*0052*/ 	.short	0x0030
        /*0054*/ 	.byte	0x00, 0xf5, 0x21, 0x00


	//----- nvinfo : EIATTR_KPARAM_INFO
	.align		4
.L_36:
        /*0058*/ 	.byte	0x04, 0x17
        /*005a*/ 	.short	(.L_38 - .L_37)
.L_37:
        /*005c*/ 	.word	0x00000000
        /*0060*/ 	.short	0x0008
        /*0062*/ 	.short	0x0028
        /*0064*/ 	.byte	0x00, 0xf5, 0x21, 0x00


	//----- nvinfo : EIATTR_KPARAM_INFO
	.align		4
.L_38:
        /*0068*/ 	.byte	0x04, 0x17
        /*006a*/ 	.short	(.L_40 - .L_39)
.L_39:
        /*006c*/ 	.word	0x00000000
        /*0070*/ 	.short	0x0007
        /*0072*/ 	.short	0x0020
        /*0074*/ 	.byte	0x00, 0xf5, 0x21, 0x00


	//----- nvinfo : EIATTR_KPARAM_INFO
	.align		4
.L_40:
        /*0078*/ 	.byte	0x04, 0x17
        /*007a*/ 	.short	(.L_42 - .L_41)
.L_41:
        /*007c*/ 	.word	0x00000000
        /*0080*/ 	.short	0x0006
        /*0082*/ 	.short	0x0018
        /*0084*/ 	.byte	0x00, 0xf0, 0x11, 0x00


	//----- nvinfo : EIATTR_KPARAM_INFO
	.align		4
.L_42:
        /*0088*/ 	.byte	0x04, 0x17
        /*008a*/ 	.short	(.L_44 - .L_43)
.L_43:
        /*008c*/ 	.word	0x00000000
        /*0090*/ 	.short	0x0005
        /*0092*/ 	.short	0x0014
        /*0094*/ 	.byte	0x00, 0xf0, 0x11, 0x00


	//----- nvinfo : EIATTR_KPARAM_INFO
	.align		4
.L_44:
        /*0098*/ 	.byte	0x04, 0x17
        /*009a*/ 	.short	(.L_46 - .L_45)
.L_45:
        /*009c*/ 	.word	0x00000000
        /*00a0*/ 	.short	0x0004
        /*00a2*/ 	.short	0x0010
        /*00a4*/ 	.byte	0x00, 0xf0, 0x11, 0x00


	//----- nvinfo : EIATTR_KPARAM_INFO
	.align		4
.L_46:
        /*00a8*/ 	.byte	0x04, 0x17
        /*00aa*/ 	.short	(.L_48 - .L_47)
.L_47:
        /*00ac*/ 	.word	0x00000000
        /*00b0*/ 	.short	0x0003
        /*00b2*/ 	.short	0x000c
        /*00b4*/ 	.byte	0x00, 0xf0, 0x11, 0x00


	//----- nvinfo : EIATTR_KPARAM_INFO
	.align		4
.L_48:
        /*00b8*/ 	.byte	0x04, 0x17
        /*00ba*/ 	.short	(.L_50 - .L_49)
.L_49:
        /*00bc*/ 	.word	0x00000000
        /*00c0*/ 	.short	0x0002
        /*00c2*/ 	.short	0x0008
        /*00c4*/ 	.byte	0x00, 0xf0, 0x11, 0x00


	//----- nvinfo : EIATTR_KPARAM_INFO
	.align		4
.L_50:
        /*00c8*/ 	.byte	0x04, 0x17
        /*00ca*/ 	.short	(.L_52 - .L_51)
.L_51:
        /*00cc*/ 	.word	0x00000000
        /*00d0*/ 	.short	0x0001
        /*00d2*/ 	.short	0x0004
        /*00d4*/ 	.byte	0x00, 0xf0, 0x11, 0x00


	//----- nvinfo : EIATTR_KPARAM_INFO
	.align		4
.L_52:
        /*00d8*/ 	.byte	0x04, 0x17
        /*00da*/ 	.short	(.L_54 - .L_53)
.L_53:
        /*00dc*/ 	.word	0x00000000
        /*00e0*/ 	.short	0x0000
        /*00e2*/ 	.short	0x0000
        /*00e4*/ 	.byte	0x00, 0xf0, 0x11, 0x00


	//----- nvinfo : EIATTR_SPARSE_MMA_MASK
	.align		4
.L_54:
        /*00e8*/ 	.byte	0x03, 0x50
        /*00ea*/ 	.short	0x0000


	//----- nvinfo : EIATTR_MAXREG_COUNT
	.align		4
        /*00ec*/ 	.byte	0x03, 0x1b
        /*00ee*/ 	.short	0x00ff


	//----- nvinfo : EIATTR_NUM_BARRIERS
	.align		4
        /*00f0*/ 	.byte	0x02, 0x4c
        /*00f2*/ 	.byte	0x01
	.zero		1


	//----- nvinfo : EIATTR_MERCURY_ISA_VERSION
	.align		4
        /*00f4*/ 	.byte	0x03, 0x5f
        /*00f6*/ 	.short	0x0101


	//----- nvinfo : EIATTR_VRC_CTA_INIT_COUNT
	.align		4
        /*00f8*/ 	.byte	0x02, 0x4a
	.zero		1
	.zero		1


	//----- nvinfo : EIATTR_EXIT_INSTR_OFFSETS
	.align		4
        /*00fc*/ 	.byte	0x04, 0x1c
        /*00fe*/ 	.short	(.L_56 - .L_55)


	//   ....[0]....
.L_55:
        /*0100*/ 	.word	0x00008170


	//   ....[1]....
        /*0104*/ 	.word	0x00008200


	//   ....[2]....
        /*0108*/ 	.word	0x00008740


	//   ....[3]....
        /*010c*/ 	.word	0x00008960


	//   ....[4]....
        /*0110*/ 	.word	0x00008ab0


	//   ....[5]....
        /*0114*/ 	.word	0x00008b80


	//   ....[6]....
        /*0118*/ 	.word	0x00008c00


	//   ....[7]....
        /*011c*/ 	.word	0x00009140


	//   ....[8]....
        /*0120*/ 	.word	0x00009360


	//   ....[9]....
        /*0124*/ 	.word	0x000094b0


	//   ....[10]....
        /*0128*/ 	.word	0x00009590


	//----- nvinfo : EIATTR_CRS_STACK_SIZE
	.align		4
.L_56:
        /*012c*/ 	.byte	0x04, 0x1e
        /*012e*/ 	.short	(.L_58 - .L_57)
.L_57:
        /*0130*/ 	.word	0x00000000


	//----- nvinfo : EIATTR_CBANK_PARAM_SIZE
	.align		4
.L_58:
        /*0134*/ 	.byte	0x03, 0x19
        /*0136*/ 	.short	0x0058


	//----- nvinfo : EIATTR_PARAM_CBANK
	.align		4
        /*0138*/ 	.byte	0x04, 0x0a
        /*013a*/ 	.short	(.L_60 - .L_59)
	.align		4
.L_59:
        /*013c*/ 	.word	index@(.nv.constant0._Z15DensityOfStatesjjjjjjjPfS_S_S_PjS_S_)
        /*0140*/ 	.short	0x0380
        /*0142*/ 	.short	0x0058


	//----- nvinfo : EIATTR_SW_WAR
	.align		4
.L_60:
        /*0144*/ 	.byte	0x04, 0x36
        /*0146*/ 	.short	(.L_62 - .L_61)
.L_61:
        /*0148*/ 	.word	0x00000008
.L_62:


//--------------------- .nv.info._Z43DensityOfStatesPresortEnergiesInTetrahedronjjjjjPfPjS_S0_ --------------------------
	.section	.nv.info._Z43DensityOfStatesPresortEnergiesInTetrahedronjjjjjPfPjS_S0_,"",@"SHT_CUDA_INFO"
	.sectionflags	@""
	.align	4


	//----- nvinfo : EIATTR_CUDA_API_VERSION
	.align		4
        /*0000*/ 	.byte	0x04, 0x37
        /*0002*/ 	.short	(.L_64 - .L_63)
.L_63:
        /*0004*/ 	.word	0x00000082


	//----- nvinfo : EIATTR_KPARAM_INFO
	.align		4
.L_64:
        /*0008*/ 	.byte	0x04, 0x17
        /*000a*/ 	.short	(.L_66 - .L_65)
.L_65:
        /*000c*/ 	.word	0x00000000
        /*0010*/ 	.short	0x0008
        /*0012*/ 	.short	0x0030
        /*0014*/ 	.byte	0x00, 0xf5, 0x21, 0x00


	//----- nvinfo : EIATTR_KPARAM_INFO
	.align		4
.L_66:
        /*0018*/ 	.byte	0x04, 0x17
        /*001a*/ 	.short	(.L_68 - .L_67)
.L_67:
        /*001c*/ 	.word	0x00000000
        /*0020*/ 	.short	0x0007
        /*0022*/ 	.short	0x0028
        /*0024*/ 	.byte	0x00, 0xf5, 0x21, 0x00


	//----- nvinfo : EIATTR_KPARAM_INFO
	.align		4
.L_68:
        /*0028*/ 	.byte	0x04, 0x17
        /*002a*/ 	.short	(.L_70 - .L_69)
.L_69:
        /*002c*/ 	.word	0x00000000
        /*0030*/ 	.short	0x0006
        /*0032*/ 	.short	0x0020
        /*0034*/ 	.byte	0x00, 0xf5, 0x21, 0x00


	//----- nvinfo : EIATTR_KPARAM_INFO
	.align		4
.L_70:
        /*0038*/ 	.byte	0x04, 0x17
        /*003a*/ 	.short	(.L_72 - .L_71)
.L_71:
        /*003c*/ 	.word	0x00000000
        /*0040*/ 	.short	0x0005
        /*0042*/ 	.short	0x0018
        /*0044*/ 	.byte	0x00, 0xf5, 0x21, 0x00


	//----- nvinfo : EIATTR_KPARAM_INFO
	.align		4
.L_72:
        /*0048*/ 	.byte	0x04, 0x17
        /*004a*/ 	.short	(.L_74 - .L_73)
.L_73:
        /*004c*/ 	.word	0x00000000
        /*0050*/ 	.short	0x0004
        /*0052*/ 	.short	0x0010
        /*0054*/ 	.byte	0x00, 0xf0, 0x11, 0x00


	//----- nvinfo : EIATTR_KPARAM_INFO
	.align		4
.L_74:
        /*0058*/ 	.byte	0x04, 0x17
        /*005a*/ 	.short	(.L_76 - .L_75)
.L_75:
        /*005c*/ 	.word	0x00000000
        /*0060*/ 	.short	0x0003
        /*0062*/ 	.short	0x000c
        /*0064*/ 	.byte	0x00, 0xf0, 0x11, 0x00


	//----- nvinfo : EIATTR_KPARAM_INFO
	.align		4
.L_76:
        /*0068*/ 	.byte	0x04, 0x17
        /*006a*/ 	.short	(.L_78 - .L_77)
.L_77:
        /*006c*/ 	.word	0x00000000
        /*0070*/ 	.short	0x0002
        /*0072*/ 	.short	0x0008
        /*0074*/ 	.byte	0x00, 0xf0, 0x11, 0x00


	//----- nvinfo : EIATTR_KPARAM_INFO
	.align		4
.L_78:
        /*0078*/ 	.byte	0x04, 0x17
        /*007a*/ 	.short	(.L_80 - .L_79)
.L_79:
        /*007c*/ 	.word	0x00000000
        /*0080*/ 	.short	0x0001
        /*0082*/ 	.short	0x0004
        /*0084*/ 	.byte	0x00, 0xf0, 0x11, 0x00


	//----- nvinfo : EIATTR_KPARAM_INFO
	.align		4
.L_80:
        /*0088*/ 	.byte	0x04, 0x17
        /*008a*/ 	.short	(.L_82 - .L_81)
.L_81:
        /*008c*/ 	.word	0x00000000
        /*0090*/ 	.short	0x0000
        /*0092*/ 	.short	0x0000
        /*0094*/ 	.byte	0x00, 0xf0, 0x11, 0x00


	//----- nvinfo : EIATTR_SPARSE_MMA_MASK
	.align		4
.L_82:
        /*0098*/ 	.byte	0x03, 0x50
        /*009a*/ 	.short	0x0000


	//----- nvinfo : EIATTR_MAXREG_COUNT
	.align		4
        /*009c*/ 	.byte	0x03, 0x1b
        /*009e*/ 	.short	0x00ff


	//----- nvinfo : EIATTR_NUM_BARRIERS
	.align		4
        /*00a0*/ 	.byte	0x02, 0x4c
        /*00a2*/ 	.byte	0x01
	.zero		1


	//----- nvinfo : EIATTR_MERCURY_ISA_VERSION
	.align		4
        /*00a4*/ 	.byte	0x03, 0x5f
        /*00a6*/ 	.short	0x0101


	//----- nvinfo : EIATTR_VRC_CTA_INIT_COUNT
	.align		4
        /*00a8*/ 	.byte	0x02, 0x4a
	.zero		1
	.zero		1


	//----- nvinfo : EIATTR_EXIT_INSTR_OFFSETS
	.align		4
        /*00ac*/ 	.byte	0x04, 0x1c
        /*00ae*/ 	.short	(.L_84 - .L_83)


	//   ....[0]....
.L_83:
        /*00b0*/ 	.word	0x00000070


	//   ....[1]....
        /*00b4*/ 	.word	0x000001c0


	//   ....[2]....
        /*00b8*/ 	.word	0x00000710


	//----- nvinfo : EIATTR_CBANK_PARAM_SIZE
	.align		4
.L_84:
        /*00bc*/ 	.byte	0x03, 0x19
        /*00be*/ 	.short	0x0038


	//----- nvinfo : EIATTR_PARAM_CBANK
	.align		4
        /*00c0*/ 	.byte	0x04, 0x0a
        /*00c2*/ 	.short	(.L_86 - .L_85)
	.align		4
.L_85:
        /*00c4*/ 	.word	index@(.nv.constant0._Z43DensityOfStatesPresortEnergiesInTetrahedronjjjjjPfPjS_S0_)
        /*00c8*/ 	.short	0x0380
        /*00ca*/ 	.short	0x0038


	//----- nvinfo : EIATTR_SW_WAR
	.align		4
.L_86:
        /*00cc*/ 	.byte	0x04, 0x36
        /*00ce*/ 	.short	(.L_88 - .L_87)
.L_87:
        /*00d0*/ 	.word	0x00000008
.L_88:


//--------------------- .nv.info._Z46DensityOfStatesPrecalculateCubeMomentumIndicesjjjjPj --------------------------
	.section	.nv.info._Z46DensityOfStatesPrecalculateCubeMomentumIndicesjjjjPj,"",@"SHT_CUDA_INFO"
	.sectionflags	@""
	.align	4


	//----- nvinfo : EIATTR_CUDA_API_VERSION
	.align		4
        /*0000*/ 	.byte	0x04, 0x37
        /*0002*/ 	.short	(.L_90 - .L_89)
.L_89:
        /*0004*/ 	.word	0x00000082


	//----- nvinfo : EIATTR_KPARAM_INFO
	.align		4
.L_90:
        /*0008*/ 	.byte	0x04, 0x17
        /*000a*/ 	.short	(.L_92 - .L_91)
.L_91:
        /*000c*/ 	.word	0x00000000
        /*0010*/ 	.short	0x0004
        /*0012*/ 	.short	0x0010
        /*0014*/ 	.byte	0x00, 0xf5, 0x21, 0x00


	//----- nvinfo : EIATTR_KPARAM_INFO
	.align		4
.L_92:
        /*0018*/ 	.byte	0x04, 0x17
        /*001a*/ 	.short	(.L_94 - .L_93)
.L_93:
        /*001c*/ 	.word	0x00000000
        /*0020*/ 	.short	0x0003
        /*0022*/ 	.short	0x000c
        /*0024*/ 	.byte	0x00, 0xf0, 0x11, 0x00


	//----- nvinfo : EIATTR_KPARAM_INFO
	.align		4
.L_94:
        /*0028*/ 	.byte	0x04, 0x17
        /*002a*/ 	.short	(.L_96 - .L_95)
.L_95:
        /*002c*/ 	.word	0x00000000
        /*0030*/ 	.short	0x0002
        /*0032*/ 	.short	0x0008
        /*0034*/ 	.byte	0x00, 0xf0, 0x11, 0x00


	//----- nvinfo : EIATTR_KPARAM_INFO
	.align		4
.L_96:
        /*0038*/ 	.byte	0x04, 0x17
        /*003a*/ 	.short	(.L_98 - .L_97)
.L_97:
        /*003c*/ 	.word	0x00000000
        /*0040*/ 	.short	0x0001
        /*0042*/ 	.short	0x0004
        /*0044*/ 	.byte	0x00, 0xf0, 0x11, 0x00


	//----- nvinfo : EIATTR_KPARAM_INFO
	.align		4
.L_98:
        /*0048*/ 	.byte	0x04, 0x17
        /*004a*/ 	.short	(.L_100 - .L_99)
.L_99:
        /*004c*/ 	.word	0x00000000
        /*0050*/ 	.short	0x0000
        /*0052*/ 	.short	0x0000
        /*0054*/ 	.byte	0x00, 0xf0, 0x11, 0x00


	//----- nvinfo : EIATTR_SPARSE_MMA_MASK
	.align		4
.L_100:
        /*0058*/ 	.byte	0x03, 0x50
        /*005a*/ 	.short	0x0000


	//----- nvinfo : EIATTR_MAXREG_COUNT
	.align		4
        /*005c*/ 	.byte	0x03, 0x1b
        /*005e*/ 	.short	0x00ff


	//----- nvinfo : EIATTR_MERCURY_ISA_VERSION
	.align		4
        /*0060*/ 	.byte	0x03, 0x5f
        /*0062*/ 	.short	0x0101


	//----- nvinfo : EIATTR_VRC_CTA_INIT_COUNT
	.align		4
        /*0064*/ 	.byte	0x02, 0x4a
	.zero		1
	.zero		1


	//----- nvinfo : EIATTR_EXIT_INSTR_OFFSETS
	.align		4
        /*0068*/ 	.byte	0x04, 0x1c
        /*006a*/ 	.short	(.L_102 - .L_101)


	//   ....[0]....
.L_101:
        /*006c*/ 	.word	0x00000070


	//   ....[1]....
        /*0070*/ 	.word	0x00000930


	//----- nvinfo : EIATTR_CBANK_PARAM_SIZE
	.align		4
.L_102:
        /*0074*/ 	.byte	0x03, 0x19
        /*0076*/ 	.short	0x0018


	//----- nvinfo : EIATTR_PARAM_CBANK
	.align		4
        /*0078*/ 	.byte	0x04, 0x0a
        /*007a*/ 	.short	(.L_104 - .L_103)
	.align		4
.L_103:
        /*007c*/ 	.word	index@(.nv.constant0._Z46DensityOfStatesPrecalculateCubeMomentumIndicesjjjjPj)
        /*0080*/ 	.short	0x0380
        /*0082*/ 	.short	0x0018


	//----- nvinfo : EIATTR_SW_WAR
	.align		4
.L_104:
        /*0084*/ 	.byte	0x04, 0x36
        /*0086*/ 	.short	(.L_106 - .L_105)
.L_105:
        /*0088*/ 	.word	0x00000008
.L_106:


//--------------------- .nv.callgraph             --------------------------
	.section	.nv.callgraph,"",@"SHT_CUDA_CALLGRAPH"
	.align	4
	.sectionentsize	8
	.align		4
        /*0000*/ 	.word	0x00000000
	.align		4
        /*0004*/ 	.word	0xffffffff
	.align		4
        /*0008*/ 	.word	0x00000000
	.align		4
        /*000c*/ 	.word	0xfffffffe
	.align		4
        /*0010*/ 	.word	0x00000000
	.align		4
        /*0014*/ 	.word	0xfffffffd
	.align		4
        /*0018*/ 	.word	0x00000000
	.align		4
        /*001c*/ 	.word	0xfffffffc


//--------------------- .nv.constant3             --------------------------
	.section	.nv.constant3,"a",@progbits
	.align	4
.nv.constant3:
	.type		dev_tetradefs,@object
	.size		dev_tetradefs,(.L_0 - dev_tetradefs)
dev_tetradefs:
	.zero		96
.L_0:


//--------------------- .text._Z15DensityOfStatesjjjjjjjPfS_S_S_PjS_S_ --------------------------
	.section	.text._Z15DensityOfStatesjjjjjjjPfS_S_S_PjS_S_,"ax",@progbits
	.align	128
        .global         _Z15DensityOfStatesjjjjjjjPfS_S_S_PjS_S_
        .type           _Z15DensityOfStatesjjjjjjjPfS_S_S_PjS_S_,@function
        .size           _Z15DensityOfStatesjjjjjjjPfS_S_S_PjS_S_,(.L_x_189 - _Z15DensityOfStatesjjjjjjjPfS_S_S_PjS_S_)
        .other          _Z15DensityOfStatesjjjjjjjPfS_S_S_PjS_S_,@"STO_CUDA_ENTRY STV_DEFAULT"
_Z15DensityOfStatesjjjjjjjPfS_S_S_PjS_S_:
.text._Z15DensityOfStatesjjjjjjjPfS_S_S_PjS_S_:
[----:B------:R-:W0:Y:S08]  /*0000*/  LDC R1, c[0x0][0x37c] ;  /* 0x0000df00ff017b82 */ /* 0x000e300000000800 */
[----:B------:R-:W1:Y:S01]  /*0010*/  LDC R4, c[0x0][0x390] ;  /* 0x0000e400ff047b82 */ /* 0x000e620000000800 */
[----:B0-----:R-:W-:Y:S02]  /*0020*/  IADD3 R1, PT, PT, R1, -0x40, RZ ;  /* 0xffffffc001017810 */ /* 0x001fe40007ffe0ff */
[----:B-1----:R-:W-:-:S13]  /*0030*/  ISETP.NE.AND P0, PT, R4, RZ, PT ;  /* 0x000000ff0400720c */ /* 0x002fda0003f05270 */
[----:B------:R-:W-:Y:S05]  /*0040*/  @!P0 BRA `(.L_x_0) ;  /* 0x0000000000c48947 */ /* 0x000fea0003800000 */
[C---:B------:R-:W-:Y:S01]  /*0050*/  VIADD R0, R4.reuse, 0xffffffff ;  /* 0xffffffff04007836 */ /* 0x040fe20000000000 */
[----:B------:R-:W-:-:S04]  /*0060*/  LOP3.LUT R5, R4, 0xf, RZ, 0xc0, !PT ;  /* 0x0000000f04057812 */ /* 0x000fc800078ec0ff */
[----:B------:R-:W-:Y:S01]  /*0070*/  ISETP.GE.U32.AND P0, PT, R0, 0xf, PT ;  /* 0x0000000f0000780c */ /* 0x000fe20003f06070 */
[----:B------:R-:W-:Y:S01]  /*0080*/  HFMA2 R0, -RZ, RZ, 0, 0 ;  /* 0x00000000ff007431 */ /* 0x000fe200000001ff */
[----:B------:R-:W-:-:S11]  /*0090*/  ISETP.NE.AND P1, PT, R5, RZ, PT ;  /* 0x000000ff0500720c */ /* 0x000fd60003f25270 */
[----:B------:R-:W-:Y:S05]  /*00a0*/  @!P0 BRA `(.L_x_1) ;  /* 0x0000000000288947 */ /* 0x000fea0003800000 */
[----:B------:R-:W-:Y:S01]  /*00b0*/  LOP3.LUT R0, R4, 0xfffffff0, RZ, 0xc0, !PT ;  /* 0xfffffff004007812 */ /* 0x000fe200078ec0ff */
[----:B------:R-:W-:-:S07]  /*00c0*/  IMAD.MOV.U32 R2, RZ, RZ, RZ ;  /* 0x000000ffff027224 */ /* 0x000fce00078e00ff */
.L_x_2:
[C---:B0-----:R-:W-:Y:S01]  /*00d0*/  LEA R3, R2.reuse, R1, 0x2 ;  /* 0x0000000102037211 */ /* 0x041fe200078e10ff */
[----:B------:R-:W-:-:S04]  /*00e0*/  VIADD R2, R2, 0x10 ;  /* 0x0000001002027836 */ /* 0x000fc80000000000 */
[----:B------:R0:W-:Y:S01]  /*00f0*/  STL.128 [R3], RZ ;  /* 0x000000ff03007387 */ /* 0x0001e20000100c00 */
[----:B------:R-:W-:-:S03]  /*0100*/  ISETP.NE.AND P0, PT, R2, R0, PT ;  /* 0x000000000200720c */ /* 0x000fc60003f05270 */
[----:B------:R0:W-:Y:S04]  /*0110*/  STL.128 [R3+0x10], RZ ;  /* 0x000010ff03007387 */ /* 0x0001e80000100c00 */
[----:B------:R0:W-:Y:S04]  /*0120*/  STL.128 [R3+0x20], RZ ;  /* 0x000020ff03007387 */ /* 0x0001e80000100c00 */
[----:B------:R0:W-:Y:S02]  /*0130*/  STL.128 [R3+0x30], RZ ;  /* 0x000030ff03007387 */ /* 0x0001e40000100c00 */
[----:B------:R-:W-:Y:S05]  /*0140*/  @P0 BRA `(.L_x_2) ;  /* 0xfffffffc00e00947 */ /* 0x000fea000383ffff */
.L_x_1:
[----:B------:R-:W-:Y:S05]  /*0150*/  @!P1 BRA `(.L_x_0) ;  /* 0x0000000000809947 */ /* 0x000fea0003800000 */
[----:B------:R-:W-:Y:S02]  /*0160*/  ISETP.GE.U32.AND P0, PT, R5, 0x8, PT ;  /* 0x000000080500780c */ /* 0x000fe40003f06070 */
[----:B0-----:R-:W-:-:S04]  /*0170*/  LOP3.LUT R3, R4, 0x7, RZ, 0xc0, !PT ;  /* 0x0000000704037812 */ /* 0x001fc800078ec0ff */
[----:B------:R-:W-:-:S07]  /*0180*/  ISETP.NE.AND P1, PT, R3, RZ, PT ;  /* 0x000000ff0300720c */ /* 0x000fce0003f25270 */
[----:B------:R-:W-:Y:S06]  /*0190*/  @!P0 BRA `(.L_x_3) ;  /* 0x0000000000288947 */ /* 0x000fec0003800000 */
[C---:B------:R-:W-:Y:S01]  /*01a0*/  LEA R2, R0.reuse, R1, 0x2 ;  /* 0x0000000100027211 */ /* 0x040fe200078e10ff */
[----:B------:R-:W-:-:S04]  /*01b0*/  VIADD R0, R0, 0x8 ;  /* 0x0000000800007836 */ /* 0x000fc80000000000 */
[----:B------:R0:W-:Y:S04]  /*01c0*/  STL [R2], RZ ;  /* 0x000000ff02007387 */ /* 0x0001e80000100800 */
[----:B------:R0:W-:Y:S04]  /*01d0*/  STL [R2+0x4], RZ ;  /* 0x000004ff02007387 */ /* 0x0001e80000100800 */
[----:B------:R0:W-:Y:S04]  /*01e0*/  STL [R2+0x8], RZ ;  /* 0x000008ff02007387 */ /* 0x0001e80000100800 */
[----:B------:R0:W-:Y:S04]  /*01f0*/  STL [R2+0xc], RZ ;  /* 0x00000cff02007387 */ /* 0x0001e80000100800 */
[----:B------:R0:W-:Y:S04]  /*0200*/  STL [R2+0x10], RZ ;  /* 0x000010ff02007387 */ /* 0x0001e80000100800 */
[----:B------:R0:W-:Y:S04]  /*0210*/  STL [R2+0x14], RZ ;  /* 0x000014ff02007387 */ /* 0x0001e80000100800 */
[----:B------:R0:W-:Y:S04]  /*0220*/  STL [R2+0x18], RZ ;  /* 0x000018ff02007387 */ /* 0x0001e80000100800 */
[----:B------:R0:W-:Y:S02]  /*0230*/  STL [R2+0x1c], RZ ;  /* 0x00001cff02007387 */ /* 0x0001e40000100800 */
.L_x_3:
[----:B------:R-:W-:Y:S05]  /*0240*/  @!P1 BRA `(.L_x_0) ;  /* 0x0000000000449947 */ /* 0x000fea0003800000 */
[----:B------:R-:W-:Y:S02]  /*0250*/  ISETP.GE.U32.AND P0, PT, R3, 0x4, PT ;  /* 0x000000040300780c */ /* 0x000fe40003f06070 */
[----:B0-----:R-:W-:-:S04]  /*0260*/  LOP3.LUT R2, R4, 0x3, RZ, 0xc0, !PT ;  /* 0x0000000304027812 */ /* 0x001fc800078ec0ff */
[----:B------:R-:W-:-:S07]  /*0270*/  ISETP.NE.AND P1, PT, R2, RZ, PT ;  /* 0x000000ff0200720c */ /* 0x000fce0003f25270 */
[C---:B------:R-:W-:Y:S01]  /*0280*/  @P0 LEA R3, R0.reuse, R1, 0x2 ;  /* 0x0000000100030211 */ /* 0x040fe200078e10ff */
[----:B------:R-:W-:-:S04]  /*0290*/  @P0 VIADD R0, R0, 0x4 ;  /* 0x0000000400000836 */ /* 0x000fc80000000000 */
[----:B------:R1:W-:Y:S04]  /*02a0*/  @P0 STL [R3], RZ ;  /* 0x000000ff03000387 */ /* 0x0003e80000100800 */
[----:B------:R1:W-:Y:S04]  /*02b0*/  @P0 STL [R3+0x4], RZ ;  /* 0x000004ff03000387 */ /* 0x0003e80000100800 */
[----:B------:R1:W-:Y:S04]  /*02c0*/  @P0 STL [R3+0x8], RZ ;  /* 0x000008ff03000387 */ /* 0x0003e80000100800 */
[----:B------:R1:W-:Y:S01]  /*02d0*/  @P0 STL [R3+0xc], RZ ;  /* 0x00000cff03000387 */ /* 0x0003e20000100800 */
[----:B------:R-:W-:Y:S05]  /*02e0*/  @!P1 BRA `(.L_x_0) ;  /* 0x00000000001c9947 */ /* 0x000fea0003800000 */
[----:B------:R-:W-:-:S05]  /*02f0*/  UMOV UR4, URZ ;  /* 0x000000ff00047c82 */ /* 0x000fca0008000000 */
.L_x_4:
[C---:B-1----:R-:W-:Y:S01]  /*0300*/  LEA R3, R0.reuse, R1, 0x2 ;  /* 0x0000000100037211 */ /* 0x042fe200078e10ff */
[----:B------:R-:W-:Y:S01]  /*0310*/  UIADD3 UR4, UPT, UPT, UR4, 0x1, URZ ;  /* 0x0000000104047890 */ /* 0x000fe2000fffe0ff */
[----:B------:R-:W-:-:S03]  /*0320*/  VIADD R0, R0, 0x1 ;  /* 0x0000000100007836 */ /* 0x000fc60000000000 */
[----:B------:R2:W-:Y:S02]  /*0330*/  STL [R3], RZ ;  /* 0x000000ff03007387 */ /* 0x0005e40000100800 */
[----:B------:R-:W-:-:S13]  /*0340*/  ISETP.NE.AND P0, PT, R2, UR4, PT ;  /* 0x0000000402007c0c */ /* 0x000fda000bf05270 */
[----:B--2---:R-:W-:Y:S05]  /*0350*/  @P0 BRA `(.L_x_4) ;  /* 0xfffffffc00e80947 */ /* 0x004fea000383ffff */
.L_x_0:
[----:B0-----:R-:W0:Y:S01]  /*0360*/  S2R R2, SR_CTAID.X ;  /* 0x0000000000027919 */ /* 0x001e220000002500 */
[----:B------:R-:W2:Y:S01]  /*0370*/  LDCU UR4, c[0x0][0x398] ;  /* 0x00007300ff0477ac */ /* 0x000ea20008000800 */
[----:B------:R-:W-:Y:S01]  /*0380*/  IMAD.MOV.U32 R5, RZ, RZ, RZ ;  /* 0x000000ffff057224 */ /* 0x000fe200078e00ff */
[----:B-1----:R-:W0:Y:S01]  /*0390*/  S2R R3, SR_TID.X ;  /* 0x0000000000037919 */ /* 0x002e220000002100 */
[----:B------:R-:W1:Y:S01]  /*03a0*/  LDCU.64 UR14, c[0x0][0x358] ;  /* 0x00006b00ff0e77ac */ /* 0x000e620008000a00 */
[----:B0-----:R-:W-:-:S04]  /*03b0*/  LEA R4, R2, R3, 0x6 ;  /* 0x0000000302047211 */ /* 0x001fc800078e30ff */
[C---:B--2---:R-:W-:Y:S01]  /*03c0*/  ISETP.GE.U32.AND P0, PT, R4.reuse, UR4, PT ;  /* 0x0000000404007c0c */ /* 0x044fe2000bf06070 */
[----:B------:R-:W0:Y:S01]  /*03d0*/  S2UR UR11, SR_CTAID.Y ;  /* 0x00000000000b79c3 */ /* 0x000e220000002600 */
[----:B------:R-:W0:Y:S11]  /*03e0*/  LDCU UR4, c[0x0][0x380] ;  /* 0x00007000ff0477ac */ /* 0x000e360008000800 */
[----:B------:R-:W2:Y:S02]  /*03f0*/  @!P0 LDC.64 R8, c[0x0][0x3a0] ;  /* 0x0000e800ff088b82 */ /* 0x000ea40000000a00 */
[----:B--2---:R-:W-:-:S05]  /*0400*/  @!P0 IMAD.WIDE.U32 R8, R4, 0x4, R8 ;  /* 0x0000000404088825 */ /* 0x004fca00078e0008 */
[----:B-1----:R1:W5:Y:S01]  /*0410*/  @!P0 LDG.E R5, desc[UR14][R8.64] ;  /* 0x0000000e08058981 */ /* 0x002362000c1e1900 */
[----:B0-----:R-:W-:Y:S01]  /*0420*/  UISETP.GE.U32.AND UP0, UPT, UR11, UR4, UPT ;  /* 0x000000040b00728c */ /* 0x001fe2000bf06070 */
[----:B------:R-:W-:-:S08]  /*0430*/  HFMA2 R6, -RZ, RZ, 0, 0 ;  /* 0x00000000ff067431 */ /* 0x000fd000000001ff */
[----:B-1----:R-:W-:Y:S05]  /*0440*/  BRA.U UP0, `(.L_x_5) ;  /* 0x0000007d00407547 */ /* 0x002fea000b800000 */
[----:B------:R-:W0:Y:S01]  /*0450*/  LDCU UR4, c[0x0][0x384] ;  /* 0x00007080ff0477ac */ /* 0x000e220008000800 */
[----:B------:R-:W-:Y:S01]  /*0460*/  IMAD.MOV.U32 R6, RZ, RZ, 0x1 ;  /* 0x00000001ff067424 */ /* 0x000fe200078e00ff */
[----:B------:R-:W-:Y:S01]  /*0470*/  UMOV UR5, 0x3fc55555 ;  /* 0x3fc5555500057882 */ /* 0x000fe20000000000 */
[----:B0-----:R-:W0:Y:S01]  /*0480*/  I2F.F64.U32 R14, UR4 ;  /* 0x00000004000e7d12 */ /* 0x001e220008201800 */
[----:B------:R-:W-:-:S07]  /*0490*/  UMOV UR4, 0x55555555 ;  /* 0x5555555500047882 */ /* 0x000fce0000000000 */
[----:B0-----:R-:W0:Y:S02]  /*04a0*/  MUFU.RCP64H R7, R15 ;  /* 0x0000000f00077308 */ /* 0x001e240000001800 */
[----:B0-----:R-:W-:-:S08]  /*04b0*/  DFMA R8, -R14, R6, 1 ;  /* 0x3ff000000e08742b */ /* 0x001fd00000000106 */
[----:B------:R-:W-:-:S08]  /*04c0*/  DFMA R8, R8, R8, R8 ;  /* 0x000000080808722b */ /* 0x000fd00000000008 */
[----:B------:R-:W-:-:S08]  /*04d0*/  DFMA R8, R6, R8, R6 ;  /* 0x000000080608722b */ /* 0x000fd00000000006 */
[----:B------:R-:W-:-:S08]  /*04e0*/  DFMA R6, -R14, R8, 1 ;  /* 0x3ff000000e06742b */ /* 0x000fd00000000108 */
[----:B------:R-:W-:-:S08]  /*04f0*/  DFMA R6, R8, R6, R8 ;  /* 0x000000060806722b */ /* 0x000fd00000000008 */
[----:B------:R-:W-:-:S08]  /*0500*/  DMUL R8, R6, UR4 ;  /* 0x0000000406087c28 */ /* 0x000fd00008000000 */
[----:B------:R-:W-:-:S08]  /*0510*/  DFMA R10, -R14, R8, UR4 ;  /* 0x000000040e0a7e2b */ /* 0x000fd00008000108 */
[----:B------:R-:W-:-:S10]  /*0520*/  DFMA R6, R6, R10, R8 ;  /* 0x0000000a0606722b */ /* 0x000fd40000000008 */
[----:B------:R-:W-:-:S05]  /*0530*/  FFMA R0, RZ, R15, R7 ;  /* 0x0000000fff007223 */ /* 0x000fca0000000007 */
[----:B------:R-:W-:-:S13]  /*0540*/  FSETP.GT.AND P0, PT, |R0|, 1.469367938527859385e-39, PT ;  /* 0x001000000000780b */ /* 0x000fda0003f04200 */
[----:B------:R-:W-:Y:S05]  /*0550*/  @P0 BRA `(.L_x_6) ;  /* 0x0000000000180947 */ /* 0x000fea0003800000 */
[----:B------:R-:W-:Y:S01]  /*0560*/  MOV R11, 0x55555555 ;  /* 0x55555555000b7802 */ /* 0x000fe20000000f00 */
[----:B------:R-:W-:Y:S01]  /*0570*/  IMAD.MOV.U32 R10, RZ, RZ, 0x3fc55555 ;  /* 0x3fc55555ff0a7424 */ /* 0x000fe200078e00ff */
[----:B------:R-:W-:-:S07]  /*0580*/  MOV R9, 0x5a0 ;  /* 0x000005a000097802 */ /* 0x000fce0000000f00 */
[----:B-----5:R-:W-:Y:S05]  /*0590*/  CALL.REL.NOINC `($__internal_1_$__cuda_sm20_div_rn_f64_full) ;  /* 0x0000009000ac7944 */ /* 0x020fea0003c00000 */
[----:B------:R-:W-:Y:S01]  /*05a0*/  MOV R6, R11 ;  /* 0x0000000b00067202 */ /* 0x000fe20000000f00 */
[----:B------:R-:W-:-:S07]  /*05b0*/  IMAD.MOV.U32 R7, RZ, RZ, R10 ;  /* 0x000000ffff077224 */ /* 0x000fce00078e000a */
.L_x_6:
[----:B------:R-:W0:Y:S01]  /*05c0*/  LDCU UR4, c[0x0][0x388] ;  /* 0x00007100ff0477ac */ /* 0x000e220008000800 */
[----:B------:R-:W-:Y:S01]  /*05d0*/  MOV R8, 0x1 ;  /* 0x0000000100087802 */ /* 0x000fe20000000f00 */
[----:B------:R-:W-:Y:S01]  /*05e0*/  BSSY.RECONVERGENT B0, `(.L_x_7) ;  /* 0x0000015000007945 */ /* 0x000fe20003800200 */
[----:B------:R-:W-:Y:S01]  /*05f0*/  FSETP.GEU.AND P1, PT, |R7|, 6.5827683646048100446e-37, PT ;  /* 0x036000000700780b */ /* 0x000fe20003f2e200 */
[----:B0-----:R-:W0:Y:S08]  /*0600*/  I2F.F64.U32 R14, UR4 ;  /* 0x00000004000e7d12 */ /* 0x001e300008201800 */
[----:B0-----:R-:W0:Y:S02]  /*0610*/  MUFU.RCP64H R9, R15 ;  /* 0x0000000f00097308 */ /* 0x001e240000001800 */
[----:B0-----:R-:W-:-:S08]  /*0620*/  DFMA R10, -R14, R8, 1 ;  /* 0x3ff000000e0a742b */ /* 0x001fd00000000108 */
[----:B------:R-:W-:-:S08]  /*0630*/  DFMA R10, R10, R10, R10 ;  /* 0x0000000a0a0a722b */ /* 0x000fd0000000000a */
[----:B------:R-:W-:-:S08]  /*0640*/  DFMA R10, R8, R10, R8 ;  /* 0x0000000a080a722b */ /* 0x000fd00000000008 */
[----:B------:R-:W-:-:S08]  /*0650*/  DFMA R8, -R14, R10, 1 ;  /* 0x3ff000000e08742b */ /* 0x000fd0000000010a */
[----:B------:R-:W-:-:S08]  /*0660*/  DFMA R8, R10, R8, R10 ;  /* 0x000000080a08722b */ /* 0x000fd0000000000a */
[----:B------:R-:W-:-:S08]  /*0670*/  DMUL R10, R8, R6 ;  /* 0x00000006080a7228 */ /* 0x000fd00000000000 */
[----:B------:R-:W-:-:S08]  /*0680*/  DFMA R12, -R14, R10, R6 ;  /* 0x0000000a0e0c722b */ /* 0x000fd00000000106 */
[----:B------:R-:W-:-:S10]  /*0690*/  DFMA R8, R8, R12, R10 ;  /* 0x0000000c0808722b */ /* 0x000fd4000000000a */
[----:B------:R-:W-:-:S05]  /*06a0*/  FFMA R0, RZ, R15, R9 ;  /* 0x0000000fff007223 */ /* 0x000fca0000000009 */
[----:B------:R-:W-:-:S13]  /*06b0*/  FSETP.GT.AND P0, PT, |R0|, 1.469367938527859385e-39, PT ;  /* 0x001000000000780b */ /* 0x000fda0003f04200 */
[----:B------:R-:W-:Y:S05]  /*06c0*/  @P0 BRA P1, `(.L_x_8) ;  /* 0x0000000000180947 */ /* 0x000fea0000800000 */
[----:B------:R-:W-:Y:S01]  /*06d0*/  IMAD.MOV.U32 R11, RZ, RZ, R6 ;  /* 0x000000ffff0b7224 */ /* 0x000fe200078e0006 */
[----:B------:R-:W-:Y:S02]  /*06e0*/  MOV R10, R7 ;  /* 0x00000007000a7202 */ /* 0x000fe40000000f00 */
[----:B------:R-:W-:-:S07]  /*06f0*/  MOV R9, 0x710 ;  /* 0x0000071000097802 */ /* 0x000fce0000000f00 */
[----:B-----5:R-:W-:Y:S05]  /*0700*/  CALL.REL.NOINC `($__internal_1_$__cuda_sm20_div_rn_f64_full) ;  /* 0x0000009000507944 */ /* 0x020fea0003c00000 */
[----:B------:R-:W-:Y:S01]  /*0710*/  IMAD.MOV.U32 R8, RZ, RZ, R11 ;  /* 0x000000ffff087224 */ /* 0x000fe200078e000b */
[----:B------:R-:W-:-:S07]  /*0720*/  MOV R9, R10 ;  /* 0x0000000a00097202 */ /* 0x000fce0000000f00 */
.L_x_8:
[----:B------:R-:W-:Y:S05]  /*0730*/  BSYNC.RECONVERGENT B0 ;  /* 0x0000000000007941 */ /* 0x000fea0003800200 */
.L_x_7:
[----:B------:R-:W0:Y:S01]  /*0740*/  LDCU UR4, c[0x0][0x38c] ;  /* 0x00007180ff0477ac */ /* 0x000e220008000800 */
[----:B------:R-:W-:Y:S01]  /*0750*/  IMAD.MOV.U32 R6, RZ, RZ, 0x1 ;  /* 0x00000001ff067424 */ /* 0x000fe200078e00ff */
[----:B------:R-:W-:Y:S01]  /*0760*/  FSETP.GEU.AND P1, PT, |R9|, 6.5827683646048100446e-37, PT ;  /* 0x036000000900780b */ /* 0x000fe20003f2e200 */
[----:B------:R-:W-:Y:S01]  /*0770*/  BSSY.RECONVERGENT B0, `(.L_x_9) ;  /* 0x0000015000007945 */ /* 0x000fe20003800200 */
        /* <DEDUP_REMOVED lines=17> */
[----:B------:R-:W-:-:S04]  /*0890*/  LOP3.LUT R11, R11, R10, RZ, 0x3c, !PT ;  /* 0x0000000a0b0b7212 */ /* 0x000fc800078e3cff */
[----:B------:R-:W-:-:S04]  /*08a0*/  LOP3.LUT R10, R11, R10, RZ, 0x3c, !PT ;  /* 0x0000000a0b0a7212 */ /* 0x000fc800078e3cff */
[----:B------:R-:W-:-:S07]  /*08b0*/  LOP3.LUT R11, R11, R10, RZ, 0x3c, !PT ;  /* 0x0000000a0b0b7212 */ /* 0x000fce00078e3cff */
.L_x_10:
[----:B------:R-:W-:Y:S05]  /*08c0*/  BSYNC.RECONVERGENT B0 ;  /* 0x0000000000007941 */ /* 0x000fea0003800200 */
.L_x_9:
[----:B------:R-:W0:Y:S01]  /*08d0*/  F2F.F32.F64 R0, R10 ;  /* 0x0000000a00007310 */ /* 0x000e220000301000 */
[----:B------:R-:W1:Y:S01]  /*08e0*/  LDCU UR13, c[0x0][0x390] ;  /* 0x00007200ff0d77ac */ /* 0x000e620008000800 */
[----:B------:R-:W-:Y:S01]  /*08f0*/  CS2R R6, SRZ ;  /* 0x0000000000067805 */ /* 0x000fe2000001ff00 */
[----:B------:R-:W2:Y:S05]  /*0900*/  LDCU UR12, c[0x0][0x360] ;  /* 0x00006c00ff0c77ac */ /* 0x000eaa0008000800 */
[----:B0-----:R-:W0:Y:S01]  /*0910*/  F2F.F64.F32 R40, R0 ;  /* 0x0000000000287310 */ /* 0x001e220000201800 */
[----:B-1----:R-:W-:Y:S02]  /*0920*/  USHF.L.U32 UR7, UR13, 0x3, URZ ;  /* 0x000000030d077899 */ /* 0x002fe400080006ff */
[----:B------:R-:W-:-:S02]  /*0930*/  UIADD3 UR18, UPT, UPT, UR13, -0x1, URZ ;  /* 0xffffffff0d127890 */ /* 0x000fc4000fffe0ff */
[----:B------:R-:W-:Y:S02]  /*0940*/  ULOP3.LUT UR19, UR13, 0x7, URZ, 0xc0, !UPT ;  /* 0x000000070d137892 */ /* 0x000fe4000f8ec0ff */
[----:B------:R-:W-:Y:S02]  /*0950*/  ULOP3.LUT UR20, UR13, 0x3, URZ, 0xc0, !UPT ;  /* 0x000000030d147892 */ /* 0x000fe4000f8ec0ff */
[----:B------:R-:W-:Y:S01]  /*0960*/  ULOP3.LUT UR8, UR13, 0xfffffff8, URZ, 0xc0, !UPT ;  /* 0xfffffff80d087892 */ /* 0x000fe2000f8ec0ff */
[C---:B0-----:R-:W-:Y:S02]  /*0970*/  DMUL R42, R40.reuse, 3 ;  /* 0x40080000282a7828 */ /* 0x041fe40000000000 */
[----:B------:R-:W-:-:S06]  /*0980*/  DMUL R40, R40, 0.25 ;  /* 0x3fd0000028287828 */ /* 0x000fcc0000000000 */
[----:B--2---:R-:W-:-:S11]  /*0990*/  DMUL R38, R42, 0.25 ;  /* 0x3fd000002a267828 */ /* 0x004fd60000000000 */
.L_x_152:
[----:B0-----:R-:W0:Y:S02]  /*09a0*/  LDCU UR4, c[0x0][0x394] ;  /* 0x00007280ff0477ac */ /* 0x001e240008000800 */
[----:B0-----:R-:W-:-:S09]  /*09b0*/  UISETP.NE.AND UP0, UPT, UR4, URZ, UPT ;  /* 0x000000ff0400728c */ /* 0x001fd2000bf05270 */
[----:B-1234-:R-:W-:Y:S05]  /*09c0*/  BRA.U !UP0, `(.L_x_11) ;  /* 0x0000007508d47547 */ /* 0x01efea000b800000 */
[----:B------:R-:W-:-:S07]  /*09d0*/  MOV R32, RZ ;  /* 0x000000ff00207202 */ /* 0x000fce0000000f00 */
.L_x_151:
[----:B0-2-4-:R-:W0:Y:S08]  /*09e0*/  LDC R11, c[0x0][0x394] ;  /* 0x0000e500ff0b7b82 */ /* 0x015e300000000800 */
[----:B-1----:R-:W1:Y:S01]  /*09f0*/  LDC.64 R8, c[0x0][0x3b8] ;  /* 0x0000ee00ff087b82 */ /* 0x002e620000000a00 */
[----:B0-----:R-:W-:-:S04]  /*0a00*/  IMAD R10, R11, UR11, R32 ;  /* 0x0000000b0b0a7c24 */ /* 0x001fc8000f8e0220 */
[----:B------:R-:W-:-:S04]  /*0a10*/  IMAD R10, R10, 0x6, R7 ;  /* 0x000000060a0a7824 */ /* 0x000fc800078e0207 */
[----:B------:R-:W-:-:S04]  /*0a20*/  IMAD.SHL.U32 R12, R10, 0x4, RZ ;  /* 0x000000040a0c7824 */ /* 0x000fc800078e00ff */
[----:B-1----:R-:W-:-:S05]  /*0a30*/  IMAD.WIDE.U32 R30, R12, 0x4, R8 ;  /* 0x000000040c1e7825 */ /* 0x002fca00078e0008 */
[----:B------:R-:W2:Y:S01]  /*0a40*/  LDG.E R23, desc[UR14][R30.64] ;  /* 0x0000000e1e177981 */ /* 0x000ea2000c1e1900 */
[----:B------:R-:W-:Y:S04]  /*0a50*/  BSSY.RECONVERGENT B0, `(.L_x_12) ;  /* 0x00004ec000007945 */ /* 0x000fe80003800200 */
[----:B------:R-:W-:Y:S01]  /*0a60*/  BSSY.RELIABLE B2, `(.L_x_13) ;  /* 0x000015e000027945 */ /* 0x000fe20003800100 */
[----:B--2--5:R-:W-:-:S13]  /*0a70*/  FSETP.GEU.AND P0, PT, R23, R5, PT ;  /* 0x000000051700720b */ /* 0x024fda0003f0e000 */
[----:B---3--:R-:W-:Y:S05]  /*0a80*/  @!P0 BRA `(.L_x_14) ;  /* 0x0000000000088947 */ /* 0x008fea0003800000 */
[----:B------:R0:W5:Y:S01]  /*0a90*/  LDG.E R22, desc[UR14][R30.64+0x4] ;  /* 0x0000040e1e167981 */ /* 0x000162000c1e1900 */
[----:B------:R-:W-:Y:S05]  /*0aa0*/  BRA `(.L_x_15) ;  /* 0x0000001400647947 */ /* 0x000fea0003800000 */
.L_x_14:
[----:B------:R-:W2:Y:S02]  /*0ab0*/  LDG.E R22, desc[UR14][R30.64+0x4] ;  /* 0x0000040e1e167981 */ /* 0x000ea4000c1e1900 */
[----:B--2---:R-:W-:-:S13]  /*0ac0*/  FSETP.GEU.AND P0, PT, R5, R22, PT ;  /* 0x000000160500720b */ /* 0x004fda0003f0e000 */
[----:B------:R-:W-:Y:S05]  /*0ad0*/  @!P0 BREAK.RELIABLE B2 ;  /* 0x0000000000028942 */ /* 0x000fea0003800100 */
[----:B------:R-:W-:Y:S05]  /*0ae0*/  @P0 BRA `(.L_x_15) ;  /* 0x0000001400540947 */ /* 0x000fea0003800000 */
[----:B------:R-:W2:Y:S04]  /*0af0*/  LDG.E R20, desc[UR14][R30.64+0x8] ;  /* 0x0000080e1e147981 */ /* 0x000ea8000c1e1900 */
[----:B------:R-:W3:Y:S01]  /*0b00*/  LDG.E R8, desc[UR14][R30.64+0xc] ;  /* 0x00000c0e1e087981 */ /* 0x000ee2000c1e1900 */
[C---:B------:R-:W-:Y:S01]  /*0b10*/  FADD R22, -R23.reuse, R22 ;  /* 0x0000001617167221 */ /* 0x040fe20000000100 */
[----:B------:R-:W-:Y:S01]  /*0b20*/  HFMA2 R10, -RZ, RZ, 0, 5.9604644775390625e-08 ;  /* 0x00000001ff0a7431 */ /* 0x000fe200000001ff */
[----:B------:R-:W-:Y:S01]  /*0b30*/  BSSY.RECONVERGENT B3, `(.L_x_16) ;  /* 0x000001e000037945 */ /* 0x000fe20003800200 */
[C---:B--2---:R-:W-:Y:S01]  /*0b40*/  FADD R20, -R23.reuse, R20 ;  /* 0x0000001417147221 */ /* 0x044fe20000000100 */
[----:B---3--:R-:W-:-:S03]  /*0b50*/  FADD R8, -R23, R8 ;  /* 0x0000000817087221 */ /* 0x008fc60000000100 */
[----:B------:R-:W-:Y:S01]  /*0b60*/  FMUL R9, R22, R20 ;  /* 0x0000001416097220 */ /* 0x000fe20000400000 */
[----:B------:R-:W-:-:S03]  /*0b70*/  FADD R23, -R23, R5 ;  /* 0x0000000517177221 */ /* 0x000fc60000000100 */
[----:B------:R-:W-:Y:S01]  /*0b80*/  FMUL R9, R9, R8 ;  /* 0x0000000809097220 */ /* 0x000fe20000400000 */
[----:B------:R-:W-:-:S03]  /*0b90*/  FMUL R19, R23, R23 ;  /* 0x0000001717137220 */ /* 0x000fc60000400000 */
[----:B------:R-:W0:Y:S08]  /*0ba0*/  F2F.F64.F32 R14, R9 ;  /* 0x00000009000e7310 */ /* 0x000e300000201800 */
[----:B------:R-:W1:Y:S08]  /*0bb0*/  F2F.F64.F32 R30, R19 ;  /* 0x00000013001e7310 */ /* 0x000e700000201800 */
[----:B0-----:R-:W0:Y:S01]  /*0bc0*/  MUFU.RCP64H R11, R15 ;  /* 0x0000000f000b7308 */ /* 0x001e220000001800 */
[----:B-1----:R-:W-:-:S02]  /*0bd0*/  DMUL R26, R42, R30 ;  /* 0x0000001e2a1a7228 */ /* 0x002fc40000000000 */
[----:B0-----:R-:W-:-:S08]  /*0be0*/  DFMA R16, -R14, R10, 1 ;  /* 0x3ff000000e10742b */ /* 0x001fd0000000010a */
[----:B------:R-:W-:Y:S01]  /*0bf0*/  FSETP.GEU.AND P1, PT, |R27|, 6.5827683646048100446e-37, PT ;  /* 0x036000001b00780b */ /* 0x000fe20003f2e200 */
        /* <DEDUP_REMOVED lines=13> */
[----:B------:R-:W-:Y:S05]  /*0cd0*/  CALL.REL.NOINC `($__internal_1_$__cuda_sm20_div_rn_f64_full) ;  /* 0x0000008800dc7944 */ /* 0x000fea0003c00000 */
[----:B------:R-:W-:-:S04]  /*0ce0*/  LOP3.LUT R11, R11, R10, RZ, 0x3c, !PT ;  /* 0x0000000a0b0b7212 */ /* 0x000fc800078e3cff */
[----:B------:R-:W-:-:S04]  /*0cf0*/  LOP3.LUT R10, R11, R10, RZ, 0x3c, !PT ;  /* 0x0000000a0b0a7212 */ /* 0x000fc800078e3cff */
[----:B------:R-:W-:-:S07]  /*0d00*/  LOP3.LUT R11, R11, R10, RZ, 0x3c, !PT ;  /* 0x0000000a0b0b7212 */ /* 0x000fce00078e3cff */
.L_x_17:
[----:B------:R-:W-:Y:S05]  /*0d10*/  BSYNC.RECONVERGENT B3 ;  /* 0x0000000000037941 */ /* 0x000fea0003800200 */
.L_x_16:
[----:B------:R-:W0:Y:S01]  /*0d20*/  F2F.F64.F32 R28, R22 ;  /* 0x00000016001c7310 */ /* 0x000e220000201800 */
[----:B------:R-:W-:Y:S01]  /*0d30*/  IMAD.MOV.U32 R14, RZ, RZ, 0x1 ;  /* 0x00000001ff0e7424 */ /* 0x000fe200078e00ff */
[----:B------:R-:W-:Y:S01]  /*0d40*/  FSETP.GEU.AND P1, PT, |R41|, 6.5827683646048100446e-37, PT ;  /* 0x036000002900780b */ /* 0x000fe20003f2e200 */
[----:B------:R-:W-:Y:S05]  /*0d50*/  BSSY.RECONVERGENT B3, `(.L_x_18) ;  /* 0x0000018000037945 */ /* 0x000fea0003800200 */
[----:B0-----:R-:W0:Y:S02]  /*0d60*/  MUFU.RCP64H R15, R29 ;  /* 0x0000001d000f7308 */ /* 0x001e240000001800 */
[----:B0-----:R-:W-:-:S08]  /*0d70*/  DFMA R16, -R28, R14, 1 ;  /* 0x3ff000001c10742b */ /* 0x001fd0000000010e */
[----:B------:R-:W-:-:S08]  /*0d80*/  DFMA R16, R16, R16, R16 ;  /* 0x000000101010722b */ /* 0x000fd00000000010 */
[----:B------:R-:W-:-:S08]  /*0d90*/  DFMA R16, R14, R16, R14 ;  /* 0x000000100e10722b */ /* 0x000fd0000000000e */
[----:B------:R-:W-:-:S08]  /*0da0*/  DFMA R14, -R28, R16, 1 ;  /* 0x3ff000001c0e742b */ /* 0x000fd00000000110 */
[----:B------:R-:W-:Y:S01]  /*0db0*/  DFMA R14, R16, R14, R16 ;  /* 0x0000000e100e722b */ /* 0x000fe20000000010 */
[----:B------:R-:W0:Y:S07]  /*0dc0*/  F2F.F64.F32 R16, R6 ;  /* 0x0000000600107310 */ /* 0x000e2e0000201800 */
[----:B------:R-:W-:-:S08]  /*0dd0*/  DMUL R24, R40, R14 ;  /* 0x0000000e28187228 */ /* 0x000fd00000000000 */
[----:B------:R-:W-:Y:S02]  /*0de0*/  DFMA R26, -R28, R24, R40 ;  /* 0x000000181c1a722b */ /* 0x000fe40000000128 */
[----:B0-----:R-:W-:-:S06]  /*0df0*/  DADD R16, R16, R10 ;  /* 0x0000000010107229 */ /* 0x001fcc000000000a */
[----:B------:R-:W-:Y:S01]  /*0e00*/  DFMA R14, R14, R26, R24 ;  /* 0x0000001a0e0e722b */ /* 0x000fe20000000018 */
[----:B------:R0:W1:Y:S09]  /*0e10*/  F2F.F32.F64 R6, R16 ;  /* 0x0000001000067310 */ /* 0x0000720000301000 */
[----:B------:R-:W-:-:S05]  /*0e20*/  FFMA R9, RZ, R29, R15 ;  /* 0x0000001dff097223 */ /* 0x000fca000000000f */
[----:B------:R-:W-:-:S13]  /*0e30*/  FSETP.GT.AND P0, PT, |R9|, 1.469367938527859385e-39, PT ;  /* 0x001000000900780b */ /* 0x000fda0003f04200 */
[----:B01----:R-:W-:Y:S05]  /*0e40*/  @P0 BRA P1, `(.L_x_19) ;  /* 0x0000000000200947 */ /* 0x003fea0000800000 */
[----:B------:R-:W-:Y:S01]  /*0e50*/  MOV R11, R40 ;  /* 0x00000028000b7202 */ /* 0x000fe20000000f00 */
[----:B------:R-:W-:Y:S01]  /*0e60*/  IMAD.MOV.U32 R10, RZ, RZ, R41 ;  /* 0x000000ffff0a7224 */ /* 0x000fe200078e0029 */
[----:B------:R-:W-:Y:S01]  /*0e70*/  MOV R14, R28 ;  /* 0x0000001c000e7202 */ /* 0x000fe20000000f00 */
[----:B------:R-:W-:Y:S01]  /*0e80*/  IMAD.MOV.U32 R15, RZ, RZ, R29 ;  /* 0x000000ffff0f7224 */ /* 0x000fe200078e001d */
[----:B------:R-:W-:-:S07]  /*0e90*/  MOV R9, 0xeb0 ;  /* 0x00000eb000097802 */ /* 0x000fce0000000f00 */
[----:B------:R-:W-:Y:S05]  /*0ea0*/  CALL.REL.NOINC `($__internal_1_$__cuda_sm20_div_rn_f64_full) ;  /* 0x0000008800687944 */ /* 0x000fea0003c00000 */
[----:B------:R-:W-:Y:S01]  /*0eb0*/  MOV R14, R11 ;  /* 0x0000000b000e7202 */ /* 0x000fe20000000f00 */
[----:B------:R-:W-:-:S07]  /*0ec0*/  IMAD.MOV.U32 R15, RZ, RZ, R10 ;  /* 0x000000ffff0f7224 */ /* 0x000fce00078e000a */
.L_x_19:
[----:B------:R-:W-:Y:S05]  /*0ed0*/  BSYNC.RECONVERGENT B3 ;  /* 0x0000000000037941 */ /* 0x000fea0003800200 */
.L_x_18:
[----:B------:R-:W0:Y:S01]  /*0ee0*/  F2F.F64.F32 R26, R20 ;  /* 0x00000014001a7310 */ /* 0x000e220000201800 */
[----:B------:R-:W-:Y:S01]  /*0ef0*/  HFMA2 R10, -RZ, RZ, 0, 5.9604644775390625e-08 ;  /* 0x00000001ff0a7431 */ /* 0x000fe200000001ff */
[----:B------:R-:W-:Y:S01]  /*0f00*/  FSETP.GEU.AND P1, PT, |R15|, 6.5827683646048100446e-37, PT ;  /* 0x036000000f00780b */ /* 0x000fe20003f2e200 */
[----:B------:R-:W-:Y:S05]  /*0f10*/  BSSY.RECONVERGENT B3, `(.L_x_20) ;  /* 0x0000015000037945 */ /* 0x000fea0003800200 */
        /* <DEDUP_REMOVED lines=13> */
[----:B------:R-:W-:Y:S01]  /*0ff0*/  MOV R10, R15 ;  /* 0x0000000f000a7202 */ /* 0x000fe20000000f00 */
[----:B------:R-:W-:Y:S01]  /*1000*/  IMAD.MOV.U32 R14, RZ, RZ, R26 ;  /* 0x000000ffff0e7224 */ /* 0x000fe200078e001a */
[----:B------:R-:W-:Y:S02]  /*1010*/  MOV R15, R27 ;  /* 0x0000001b000f7202 */ /* 0x000fe40000000f00 */
[----:B------:R-:W-:-:S07]  /*1020*/  MOV R9, 0x1040 ;  /* 0x0000104000097802 */ /* 0x000fce0000000f00 */
[----:B------:R-:W-:Y:S05]  /*1030*/  CALL.REL.NOINC `($__internal_1_$__cuda_sm20_div_rn_f64_full) ;  /* 0x0000008800047944 */ /* 0x000fea0003c00000 */
[----:B------:R-:W-:Y:S01]  /*1040*/  IMAD.MOV.U32 R16, RZ, RZ, R11 ;  /* 0x000000ffff107224 */ /* 0x000fe200078e000b */
[----:B------:R-:W-:-:S07]  /*1050*/  MOV R17, R10 ;  /* 0x0000000a00117202 */ /* 0x000fce0000000f00 */
.L_x_21:
[----:B------:R-:W-:Y:S05]  /*1060*/  BSYNC.RECONVERGENT B3 ;  /* 0x0000000000037941 */ /* 0x000fea0003800200 */
.L_x_20:
        /* <DEDUP_REMOVED lines=16> */
[----:B------:R-:W-:Y:S01]  /*1170*/  MOV R11, R16 ;  /* 0x00000010000b7202 */ /* 0x000fe20000000f00 */
[----:B------:R-:W-:Y:S01]  /*1180*/  IMAD.MOV.U32 R10, RZ, RZ, R17 ;  /* 0x000000ffff0a7224 */ /* 0x000fe200078e0011 */
[----:B------:R-:W-:Y:S01]  /*1190*/  MOV R14, R24 ;  /* 0x00000018000e7202 */ /* 0x000fe20000000f00 */
[----:B------:R-:W-:Y:S01]  /*11a0*/  IMAD.MOV.U32 R15, RZ, RZ, R25 ;  /* 0x000000ffff0f7224 */ /* 0x000fe200078e0019 */
[----:B------:R-:W-:-:S07]  /*11b0*/  MOV R9, 0x11d0 ;  /* 0x000011d000097802 */ /* 0x000fce0000000f00 */
[----:B------:R-:W-:Y:S05]  /*11c0*/  CALL.REL.NOINC `($__internal_1_$__cuda_sm20_div_rn_f64_full) ;  /* 0x0000008400a07944 */ /* 0x000fea0003c00000 */
[----:B------:R-:W-:-:S04]  /*11d0*/  LOP3.LUT R11, R11, R10, RZ, 0x3c, !PT ;  /* 0x0000000a0b0b7212 */ /* 0x000fc800078e3cff */
[----:B------:R-:W-:-:S04]  /*11e0*/  LOP3.LUT R10, R11, R10, RZ, 0x3c, !PT ;  /* 0x0000000a0b0a7212 */ /* 0x000fc800078e3cff */
[----:B------:R-:W-:-:S07]  /*11f0*/  LOP3.LUT R11, R11, R10, RZ, 0x3c, !PT ;  /* 0x0000000a0b0b7212 */ /* 0x000fce00078e3cff */
.L_x_23:
[----:B------:R-:W-:Y:S05]  /*1200*/  BSYNC.RECONVERGENT B3 ;  /* 0x0000000000037941 */ /* 0x000fea0003800200 */
.L_x_22:
[----:B------:R-:W0:Y:S01]  /*1210*/  MUFU.RCP64H R15, R29 ;  /* 0x0000001d000f7308 */ /* 0x000e220000001800 */
[----:B------:R-:W-:Y:S01]  /*1220*/  MOV R14, 0x1 ;  /* 0x00000001000e7802 */ /* 0x000fe20000000f00 */
[----:B------:R-:W-:Y:S01]  /*1230*/  FMUL R9, R23, R19 ;  /* 0x0000001317097220 */ /* 0x000fe20000400000 */
[----:B------:R-:W-:Y:S01]  /*1240*/  FSETP.GEU.AND P1, PT, |R39|, 6.5827683646048100446e-37, PT ;  /* 0x036000002700780b */ /* 0x000fe20003f2e200 */
[----:B------:R-:W-:Y:S03]  /*1250*/  BSSY.RECONVERGENT B3, `(.L_x_24) ;  /* 0x0000017000037945 */ /* 0x000fe60003800200 */
        /* <DEDUP_REMOVED lines=8> */
[----:B0-----:R-:W-:-:S06]  /*12e0*/  DMUL R16, R16, R10 ;  /* 0x0000000a10107228 */ /* 0x001fcc0000000000 */
[----:B------:R-:W-:Y:S02]  /*12f0*/  DFMA R14, R34, R18, R14 ;  /* 0x00000012220e722b */ /* 0x000fe4000000000e */
[----:B------:R0:W1:Y:S08]  /*1300*/  F2F.F32.F64 R19, R16 ;  /* 0x0000001000137310 */ /* 0x0000700000301000 */
[----:B------:R-:W-:-:S05]  /*1310*/  FFMA R10, RZ, R29, R15 ;  /* 0x0000001dff0a7223 */ /* 0x000fca000000000f */
[----:B------:R-:W-:-:S13]  /*1320*/  FSETP.GT.AND P0, PT, |R10|, 1.469367938527859385e-39, PT ;  /* 0x001000000a00780b */ /* 0x000fda0003f04200 */
[----:B01----:R-:W-:Y:S05]  /*1330*/  @P0 BRA P1, `(.L_x_25) ;  /* 0x0000000000200947 */ /* 0x003fea0000800000 */
[----:B------:R-:W-:Y:S01]  /*1340*/  IMAD.MOV.U32 R11, RZ, RZ, R38 ;  /* 0x000000ffff0b7224 */ /* 0x000fe200078e0026 */
[----:B------:R-:W-:Y:S01]  /*1350*/  MOV R10, R39 ;  /* 0x00000027000a7202 */ /* 0x000fe20000000f00 */
[----:B------:R-:W-:Y:S01]  /*1360*/  IMAD.MOV.U32 R14, RZ, RZ, R28 ;  /* 0x000000ffff0e7224 */ /* 0x000fe200078e001c */
[----:B------:R-:W-:Y:S02]  /*1370*/  MOV R15, R29 ;  /* 0x0000001d000f7202 */ /* 0x000fe40000000f00 */
[----:B------:R-:W-:-:S07]  /*1380*/  MOV R9, 0x13a0 ;  /* 0x000013a000097802 */ /* 0x000fce0000000f00 */
[----:B------:R-:W-:Y:S05]  /*1390*/  CALL.REL.NOINC `($__internal_1_$__cuda_sm20_div_rn_f64_full) ;  /* 0x00000084002c7944 */ /* 0x000fea0003c00000 */
[----:B------:R-:W-:Y:S01]  /*13a0*/  MOV R14, R11 ;  /* 0x0000000b000e7202 */ /* 0x000fe20000000f00 */
[----:B------:R-:W-:-:S07]  /*13b0*/  IMAD.MOV.U32 R15, RZ, RZ, R10 ;  /* 0x000000ffff0f7224 */ /* 0x000fce00078e000a */
.L_x_25:
[----:B------:R-:W-:Y:S05]  /*13c0*/  BSYNC.RECONVERGENT B3 ;  /* 0x0000000000037941 */ /* 0x000fea0003800200 */
.L_x_24:
[----:B------:R-:W0:Y:S01]  /*13d0*/  MUFU.RCP64H R11, R27 ;  /* 0x0000001b000b7308 */ /* 0x000e220000001800 */
[----:B------:R-:W-:Y:S01]  /*13e0*/  HFMA2 R10, -RZ, RZ, 0, 5.9604644775390625e-08 ;  /* 0x00000001ff0a7431 */ /* 0x000fe200000001ff */
[----:B------:R-:W-:Y:S01]  /*13f0*/  FSETP.GEU.AND P1, PT, |R15|, 6.5827683646048100446e-37, PT ;  /* 0x036000000f00780b */ /* 0x000fe20003f2e200 */
[----:B------:R-:W-:Y:S04]  /*1400*/  BSSY.RECONVERGENT B3, `(.L_x_26) ;  /* 0x0000014000037945 */ /* 0x000fe80003800200 */
        /* <DEDUP_REMOVED lines=13> */
[----:B------:R-:W-:Y:S02]  /*14e0*/  MOV R14, R26 ;  /* 0x0000001a000e7202 */ /* 0x000fe40000000f00 */
[----:B------:R-:W-:Y:S02]  /*14f0*/  MOV R15, R27 ;  /* 0x0000001b000f7202 */ /* 0x000fe40000000f00 */
[----:B------:R-:W-:-:S07]  /*1500*/  MOV R9, 0x1520 ;  /* 0x0000152000097802 */ /* 0x000fce0000000f00 */
[----:B------:R-:W-:Y:S05]  /*1510*/  CALL.REL.NOINC `($__internal_1_$__cuda_sm20_div_rn_f64_full) ;  /* 0x0000008000cc7944 */ /* 0x000fea0003c00000 */
[----:B------:R-:W-:Y:S01]  /*1520*/  IMAD.MOV.U32 R16, RZ, RZ, R11 ;  /* 0x000000ffff107224 */ /* 0x000fe200078e000b */
[----:B------:R-:W-:-:S07]  /*1530*/  MOV R17, R10 ;  /* 0x0000000a00117202 */ /* 0x000fce0000000f00 */
.L_x_27:
[----:B------:R-:W-:Y:S05]  /*1540*/  BSYNC.RECONVERGENT B3 ;  /* 0x0000000000037941 */ /* 0x000fea0003800200 */
.L_x_26:
        /* <DEDUP_REMOVED lines=21> */
[----:B------:R-:W-:-:S04]  /*16a0*/  LOP3.LUT R11, R11, R10, RZ, 0x3c, !PT ;  /* 0x0000000a0b0b7212 */ /* 0x000fc800078e3cff */
[----:B------:R-:W-:-:S04]  /*16b0*/  LOP3.LUT R10, R11, R10, RZ, 0x3c, !PT ;  /* 0x0000000a0b0a7212 */ /* 0x000fc800078e3cff */
[----:B------:R-:W-:-:S07]  /*16c0*/  LOP3.LUT R11, R11, R10, RZ, 0x3c, !PT ;  /* 0x0000000a0b0b7212 */ /* 0x000fce00078e3cff */
.L_x_29:
[----:B------:R-:W-:Y:S05]  /*16d0*/  BSYNC.RECONVERGENT B3 ;  /* 0x0000000000037941 */ /* 0x000fea0003800200 */
.L_x_28:
[----:B------:R-:W0:Y:S01]  /*16e0*/  MUFU.RCP64H R15, R29 ;  /* 0x0000001d000f7308 */ /* 0x000e220000001800 */
[----:B------:R-:W-:Y:S01]  /*16f0*/  IADD3 R14, PT, PT, R29, 0x300402, RZ ;  /* 0x003004021d0e7810 */ /* 0x000fe20007ffe0ff */
[----:B------:R-:W-:-:S03]  /*1700*/  DMUL R10, R30, R10 ;  /* 0x0000000a1e0a7228 */ /* 0x000fc60000000000 */
[----:B------:R-:W-:-:S03]  /*1710*/  FSETP.GEU.AND P0, PT, |R14|, 5.8789094863358348022e-39, PT ;  /* 0x004004020e00780b */ /* 0x000fc60003f0e200 */
[----:B------:R-:W1:Y:S08]  /*1720*/  F2F.F32.F64 R13, R10 ;  /* 0x0000000a000d7310 */ /* 0x000e700000301000 */
[----:B------:R2:W3:Y:S01]  /*1730*/  F2F.F64.F32 R34, R23 ;  /* 0x0000001700227310 */ /* 0x0004e20000201800 */
[----:B0-----:R-:W-:-:S07]  /*1740*/  DFMA R16, -R28, R14, 1 ;  /* 0x3ff000001c10742b */ /* 0x001fce000000010e */
[----:B-1----:R2:W0:Y:S01]  /*1750*/  F2F.F64.F32 R30, R13 ;  /* 0x0000000d001e7310 */ /* 0x0024220000201800 */
[----:B------:R-:W-:-:S08]  /*1760*/  DFMA R16, R16, R16, R16 ;  /* 0x000000101010722b */ /* 0x000fd00000000010 */
[----:B------:R-:W-:-:S08]  /*1770*/  DFMA R16, R14, R16, R14 ;  /* 0x000000100e10722b */ /* 0x000fd0000000000e */
[----:B------:R-:W-:-:S08]  /*1780*/  DFMA R36, -R28, R16, 1 ;  /* 0x3ff000001c24742b */ /* 0x000fd00000000110 */
[----:B------:R-:W-:Y:S01]  /*1790*/  DFMA R36, R16, R36, R16 ;  /* 0x000000241024722b */ /* 0x000fe20000000010 */
[----:B0-23--:R-:W-:Y:S10]  /*17a0*/  @P0 BRA `(.L_x_30) ;  /* 0x0000000000180947 */ /* 0x00dff40003800000 */
[----:B------:R-:W-:Y:S02]  /*17b0*/  LOP3.LUT R18, R29, 0x7fffffff, RZ, 0xc0, !PT ;  /* 0x7fffffff1d127812 */ /* 0x000fe400078ec0ff */
[----:B------:R-:W-:Y:S02]  /*17c0*/  MOV R9, 0x17f0 ;  /* 0x000017f000097802 */ /* 0x000fe40000000f00 */
[----:B------:R-:W-:-:S07]  /*17d0*/  IADD3 R18, PT, PT, R18, -0x100000, RZ ;  /* 0xfff0000012127810 */ /* 0x000fce0007ffe0ff */
[----:B------:R-:W-:Y:S05]  /*17e0*/  CALL.REL.NOINC `($__internal_0_$__cuda_sm20_dblrcp_rn_slowpath_v3) ;  /* 0x0000007c006c7944 */ /* 0x000fea0003c00000 */
[----:B------:R-:W-:Y:S01]  /*17f0*/  IMAD.MOV.U32 R36, RZ, RZ, R14 ;  /* 0x000000ffff247224 */ /* 0x000fe200078e000e */
[----:B------:R-:W-:-:S07]  /*1800*/  MOV R37, R15 ;  /* 0x0000000f00257202 */ /* 0x000fce0000000f00 */
.L_x_30:
[----:B------:R-:W0:Y:S01]  /*1810*/  MUFU.RCP64H R11, R27 ;  /* 0x0000001b000b7308 */ /* 0x000e220000001800 */
[----:B------:R-:W-:-:S04]  /*1820*/  IADD3 R10, PT, PT, R27, 0x300402, RZ ;  /* 0x003004021b0a7810 */ /* 0x000fc80007ffe0ff */
[----:B------:R-:W-:Y:S02]  /*1830*/  FSETP.GEU.AND P0, PT, |R10|, 5.8789094863358348022e-39, PT ;  /* 0x004004020a00780b */ /* 0x000fe40003f0e200 */
[----:B0-----:R-:W-:-:S08]  /*1840*/  DFMA R14, -R26, R10, 1 ;  /* 0x3ff000001a0e742b */ /* 0x001fd0000000010a */
[----:B------:R-:W-:-:S08]  /*1850*/  DFMA R14, R14, R14, R14 ;  /* 0x0000000e0e0e722b */ /* 0x000fd0000000000e */
[----:B------:R-:W-:-:S08]  /*1860*/  DFMA R14, R10, R14, R10 ;  /* 0x0000000e0a0e722b */ /* 0x000fd0000000000a */
[----:B------:R-:W-:-:S08]  /*1870*/  DFMA R16, -R26, R14, 1 ;  /* 0x3ff000001a10742b */ /* 0x000fd0000000010e */
[----:B------:R-:W-:Y:S01]  /*1880*/  DFMA R14, R14, R16, R14 ;  /* 0x000000100e0e722b */ /* 0x000fe2000000000e */
[----:B------:R-:W-:Y:S10]  /*1890*/  @P0 BRA `(.L_x_31) ;  /* 0x0000000000180947 */ /* 0x000ff40003800000 */
[----:B------:R-:W-:Y:S01]  /*18a0*/  LOP3.LUT R18, R27, 0x7fffffff, RZ, 0xc0, !PT ;  /* 0x7fffffff1b127812 */ /* 0x000fe200078ec0ff */
[----:B------:R-:W-:Y:S01]  /*18b0*/  IMAD.MOV.U32 R28, RZ, RZ, R26 ;  /* 0x000000ffff1c7224 */ /* 0x000fe200078e001a */
[----:B------:R-:W-:Y:S02]  /*18c0*/  MOV R29, R27 ;  /* 0x0000001b001d7202 */ /* 0x000fe40000000f00 */
[----:B------:R-:W-:Y:S02]  /*18d0*/  IADD3 R18, PT, PT, R18, -0x100000, RZ ;  /* 0xfff0000012127810 */ /* 0x000fe40007ffe0ff */
[----:B------:R-:W-:-:S07]  /*18e0*/  MOV R9, 0x1900 ;  /* 0x0000190000097802 */ /* 0x000fce0000000f00 */
[----:B------:R-:W-:Y:S05]  /*18f0*/  CALL.REL.NOINC `($__internal_0_$__cuda_sm20_dblrcp_rn_slowpath_v3) ;  /* 0x0000007c00287944 */ /* 0x000fea0003c00000 */
.L_x_31:
[----:B------:R-:W0:Y:S01]  /*1900*/  MUFU.RCP64H R11, R25 ;  /* 0x00000019000b7308 */ /* 0x000e220000001800 */
[----:B------:R-:W-:Y:S01]  /*1910*/  VIADD R10, R25, 0x300402 ;  /* 0x00300402190a7836 */ /* 0x000fe20000000000 */
[----:B------:R-:W-:-:S04]  /*1920*/  DADD R36, R14, R36 ;  /* 0x000000000e247229 */ /* 0x000fc80000000024 */
[----:B------:R-:W-:Y:S01]  /*1930*/  FSETP.GEU.AND P0, PT, |R10|, 5.8789094863358348022e-39, PT ;  /* 0x004004020a00780b */ /* 0x000fe20003f0e200 */
[----:B0-----:R-:W-:-:S08]  /*1940*/  DFMA R16, -R24, R10, 1 ;  /* 0x3ff000001810742b */ /* 0x001fd0000000010a */
[----:B------:R-:W-:-:S08]  /*1950*/  DFMA R16, R16, R16, R16 ;  /* 0x000000101010722b */ /* 0x000fd00000000010 */
[----:B------:R-:W-:-:S08]  /*1960*/  DFMA R16, R10, R16, R10 ;  /* 0x000000100a10722b */ /* 0x000fd0000000000a */
[----:B------:R-:W-:-:S08]  /*1970*/  DFMA R26, -R24, R16, 1 ;  /* 0x3ff00000181a742b */ /* 0x000fd00000000110 */
[----:B------:R-:W-:Y:S01]  /*1980*/  DFMA R16, R16, R26, R16 ;  /* 0x0000001a1010722b */ /* 0x000fe20000000010 */
[----:B------:R-:W-:Y:S10]  /*1990*/  @P0 BRA `(.L_x_32) ;  /* 0x0000000000200947 */ /* 0x000ff40003800000 */
[----:B------:R-:W-:Y:S02]  /*19a0*/  LOP3.LUT R18, R25, 0x7fffffff, RZ, 0xc0, !PT ;  /* 0x7fffffff19127812 */ /* 0x000fe400078ec0ff */
[----:B------:R-:W-:Y:S02]  /*19b0*/  MOV R28, R24 ;  /* 0x00000018001c7202 */ /* 0x000fe40000000f00 */
[----:B------:R-:W-:Y:S01]  /*19c0*/  MOV R29, R25 ;  /* 0x00000019001d7202 */ /* 0x000fe20000000f00 */
[----:B------:R-:W-:Y:S01]  /*19d0*/  VIADD R18, R18, 0xfff00000 ;  /* 0xfff0000012127836 */ /* 0x000fe20000000000 */
[----:B------:R-:W-:-:S07]  /*19e0*/  MOV R9, 0x1a00 ;  /* 0x00001a0000097802 */ /* 0x000fce0000000f00 */
[----:B------:R-:W-:Y:S05]  /*19f0*/  CALL.REL.NOINC `($__internal_0_$__cuda_sm20_dblrcp_rn_slowpath_v3) ;  /* 0x0000007800e87944 */ /* 0x000fea0003c00000 */
[----:B------:R-:W-:Y:S02]  /*1a00*/  MOV R16, R14 ;  /* 0x0000000e00107202 */ /* 0x000fe40000000f00 */
[----:B------:R-:W-:-:S07]  /*1a10*/  MOV R17, R15 ;  /* 0x0000000f00117202 */ /* 0x000fce0000000f00 */
.L_x_32:
[----:B------:R-:W0:Y:S01]  /*1a20*/  F2F.F64.F32 R10, R19 ;  /* 0x00000013000a7310 */ /* 0x000e220000201800 */
[----:B------:R-:W-:Y:S01]  /*1a30*/  DADD R16, R36, R16 ;  /* 0x0000000024107229 */ /* 0x000fe20000000010 */
[----:B------:R-:W-:Y:S06]  /*1a40*/  BSSY.RECONVERGENT B4, `(.L_x_33) ;  /* 0x0000013000047945 */ /* 0x000fec0003800200 */
[----:B------:R-:W1:Y:S01]  /*1a50*/  MUFU.RCP R9, R22 ;  /* 0x0000001600097308 */ /* 0x000e620000001000 */
[----:B------:R-:W-:Y:S02]  /*1a60*/  DFMA R34, R34, -R16, 4 ;  /* 0x401000002222742b */ /* 0x000fe40000000810 */
[----:B0-----:R-:W-:Y:S01]  /*1a70*/  DMUL R16, R16, R10 ;  /* 0x0000000a10107228 */ /* 0x001fe20000000000 */
[----:B------:R-:W-:-:S04]  /*1a80*/  FMUL R11, R23, R13 ;  /* 0x0000000d170b7220 */ /* 0x000fc80000400000 */
[----:B------:R-:W0:Y:S03]  /*1a90*/  FCHK P0, R11, R22 ;  /* 0x000000160b007302 */ /* 0x000e260000000000 */
[----:B------:R-:W-:Y:S01]  /*1aa0*/  DFMA R16, R30, R34, -R16 ;  /* 0x000000221e10722b */ /* 0x000fe20000000810 */
[----:B-1----:R-:W-:-:S04]  /*1ab0*/  FFMA R10, -R22, R9, 1 ;  /* 0x3f800000160a7423 */ /* 0x002fc80000000109 */
[----:B------:R-:W-:Y:S01]  /*1ac0*/  FFMA R10, R9, R10, R9 ;  /* 0x0000000a090a7223 */ /* 0x000fe20000000009 */
[----:B------:R1:W2:Y:S03]  /*1ad0*/  F2F.F32.F64 R37, R16 ;  /* 0x0000001000257310 */ /* 0x0002a60000301000 */
[----:B------:R-:W-:-:S04]  /*1ae0*/  FFMA R9, R11, R10, RZ ;  /* 0x0000000a0b097223 */ /* 0x000fc800000000ff */
[----:B------:R-:W-:-:S04]  /*1af0*/  FFMA R36, -R22, R9, R11 ;  /* 0x0000000916247223 */ /* 0x000fc8000000010b */
[----:B------:R-:W-:Y:S01]  /*1b00*/  FFMA R36, R10, R36, R9 ;  /* 0x000000240a247223 */ /* 0x000fe20000000009 */
[----:B01----:R-:W-:Y:S06]  /*1b10*/  @!P0 BRA `(.L_x_34) ;  /* 0x0000000000148947 */ /* 0x003fec0003800000 */
[----:B------:R-:W-:Y:S01]  /*1b20*/  IMAD.MOV.U32 R10, RZ, RZ, R11 ;  /* 0x000000ffff0a7224 */ /* 0x000fe200078e000b */
[----:B------:R-:W-:Y:S02]  /*1b30*/  MOV R9, R22 ;  /* 0x0000001600097202 */ /* 0x000fe40000000f00 */
[----:B------:R-:W-:-:S07]  /*1b40*/  MOV R15, 0x1b60 ;  /* 0x00001b60000f7802 */ /* 0x000fce0000000f00 */
[----:B--2---:R-:W-:Y:S05]  /*1b50*/  CALL.REL.NOINC `($__internal_2_$__cuda_sm3x_div_rn_noftz_f32_slowpath) ;  /* 0x0000008000cc7944 */ /* 0x004fea0003c00000 */
[----:B------:R-:W-:-:S07]  /*1b60*/  MOV R36, R9 ;  /* 0x0000000900247202 */ /* 0x000fce0000000f00 */
.L_x_34:
[----:B------:R-:W-:Y:S05]  /*1b70*/  BSYNC.RECONVERGENT B4 ;  /* 0x0000000000047941 */ /* 0x000fea0003800200 */
.L_x_33:
[----:B------:R-:W0:Y:S01]  /*1b80*/  MUFU.RCP R9, R22 ;  /* 0x0000001600097308 */ /* 0x000e220000001000 */
[----:B------:R-:W-:Y:S07]  /*1b90*/  BSSY.RECONVERGENT B4, `(.L_x_35) ;  /* 0x000000c000047945 */ /* 0x000fee0003800200 */
[----:B------:R-:W1:Y:S01]  /*1ba0*/  FCHK P0, R19, R22 ;  /* 0x0000001613007302 */ /* 0x000e620000000000 */
[----:B0-----:R-:W-:-:S04]  /*1bb0*/  FFMA R10, -R22, R9, 1 ;  /* 0x3f800000160a7423 */ /* 0x001fc80000000109 */
[----:B------:R-:W-:-:S04]  /*1bc0*/  FFMA R14, R9, R10, R9 ;  /* 0x0000000a090e7223 */ /* 0x000fc80000000009 */
[----:B------:R-:W-:-:S04]  /*1bd0*/  FFMA R9, R19, R14, RZ ;  /* 0x0000000e13097223 */ /* 0x000fc800000000ff */
[----:B------:R-:W-:-:S04]  /*1be0*/  FFMA R10, -R22, R9, R19 ;  /* 0x00000009160a7223 */ /* 0x000fc80000000113 */
[----:B------:R-:W-:Y:S01]  /*1bf0*/  FFMA R9, R14, R10, R9 ;  /* 0x0000000a0e097223 */ /* 0x000fe20000000009 */
[----:B-1----:R-:W-:Y:S06]  /*1c00*/  @!P0 BRA `(.L_x_36) ;  /* 0x0000000000108947 */ /* 0x002fec0003800000 */
[----:B------:R-:W-:Y:S01]  /*1c10*/  IMAD.MOV.U32 R9, RZ, RZ, R22 ;  /* 0x000000ffff097224 */ /* 0x000fe200078e0016 */
[----:B------:R-:W-:Y:S02]  /*1c20*/  MOV R10, R19 ;  /* 0x00000013000a7202 */ /* 0x000fe40000000f00 */
[----:B------:R-:W-:-:S07]  /*1c30*/  MOV R15, 0x1c50 ;  /* 0x00001c50000f7802 */ /* 0x000fce0000000f00 */
[----:B--2---:R-:W-:Y:S05]  /*1c40*/  CALL.REL.NOINC `($__internal_2_$__cuda_sm3x_div_rn_noftz_f32_slowpath) ;  /* 0x0000008000907944 */ /* 0x004fea0003c00000 */
.L_x_36:
[----:B------:R-:W-:Y:S05]  /*1c50*/  BSYNC.RECONVERGENT B4 ;  /* 0x0000000000047941 */ /* 0x000fea0003800200 */
.L_x_35:
[----:B------:R-:W0:Y:S01]  /*1c60*/  MUFU.RCP R13, R20 ;  /* 0x00000014000d7308 */ /* 0x000e220000001000 */
[----:B------:R-:W-:Y:S01]  /*1c70*/  BSSY.RECONVERGENT B4, `(.L_x_37) ;  /* 0x000000e000047945 */ /* 0x000fe20003800200 */
[----:B------:R-:W-:-:S06]  /*1c80*/  FADD R36, R9, R36 ;  /* 0x0000002409247221 */ /* 0x000fcc0000000000 */
[----:B------:R-:W1:Y:S01]  /*1c90*/  FCHK P0, R11, R20 ;  /* 0x000000140b007302 */ /* 0x000e620000000000 */
[----:B0-----:R-:W-:-:S04]  /*1ca0*/  FFMA R10, -R20, R13, 1 ;  /* 0x3f800000140a7423 */ /* 0x001fc8000000010d */
[----:B------:R-:W-:-:S04]  /*1cb0*/  FFMA R10, R13, R10, R13 ;  /* 0x0000000a0d0a7223 */ /* 0x000fc8000000000d */
[----:B------:R-:W-:-:S04]  /*1cc0*/  FFMA R33, R11, R10, RZ ;  /* 0x0000000a0b217223 */ /* 0x000fc800000000ff */
[----:B------:R-:W-:-:S04]  /*1cd0*/  FFMA R13, -R20, R33, R11 ;  /* 0x00000021140d7223 */ /* 0x000fc8000000010b */
[----:B------:R-:W-:Y:S01]  /*1ce0*/  FFMA R33, R10, R13, R33 ;  /* 0x0000000d0a217223 */ /* 0x000fe20000000021 */
[----:B-1----:R-:W-:Y:S06]  /*1cf0*/  @!P0 BRA `(.L_x_38) ;  /* 0x0000000000148947 */ /* 0x002fec0003800000 */
[----:B------:R-:W-:Y:S01]  /*1d00*/  MOV R10, R11 ;  /* 0x0000000b000a7202 */ /* 0x000fe20000000f00 */
[----:B------:R-:W-:Y:S01]  /*1d10*/  IMAD.MOV.U32 R9, RZ, RZ, R20 ;  /* 0x000000ffff097224 */ /* 0x000fe200078e0014 */
[----:B------:R-:W-:-:S07]  /*1d20*/  MOV R15, 0x1d40 ;  /* 0x00001d40000f7802 */ /* 0x000fce0000000f00 */
[----:B--2---:R-:W-:Y:S05]  /*1d30*/  CALL.REL.NOINC `($__internal_2_$__cuda_sm3x_div_rn_noftz_f32_slowpath) ;  /* 0x0000008000547944 */ /* 0x004fea0003c00000 */
[----:B------:R-:W-:-:S07]  /*1d40*/  MOV R33, R9 ;  /* 0x0000000900217202 */ /* 0x000fce0000000f00 */
.L_x_38:
[----:B------:R-:W-:Y:S05]  /*1d50*/  BSYNC.RECONVERGENT B4 ;  /* 0x0000000000047941 */ /* 0x000fea0003800200 */
.L_x_37:
        /* <DEDUP_REMOVED lines=13> */
.L_x_40:
[----:B------:R-:W-:Y:S05]  /*1e30*/  BSYNC.RECONVERGENT B4 ;  /* 0x0000000000047941 */ /* 0x000fea0003800200 */
.L_x_39:
        /* <DEDUP_REMOVED lines=10> */
[----:B------:R-:W-:Y:S02]  /*1ee0*/  MOV R10, R11 ;  /* 0x0000000b000a7202 */ /* 0x000fe40000000f00 */
[----:B------:R-:W-:Y:S02]  /*1ef0*/  MOV R9, R8 ;  /* 0x0000000800097202 */ /* 0x000fe40000000f00 */
[----:B------:R-:W-:-:S07]  /*1f00*/  MOV R15, 0x1f20 ;  /* 0x00001f20000f7802 */ /* 0x000fce0000000f00 */
[----:B--2---:R-:W-:Y:S05]  /*1f10*/  CALL.REL.NOINC `($__internal_2_$__cuda_sm3x_div_rn_noftz_f32_slowpath) ;  /* 0x0000007c00dc7944 */ /* 0x004fea0003c00000 */
[----:B------:R-:W-:-:S07]  /*1f20*/  IMAD.MOV.U32 R34, RZ, RZ, R9 ;  /* 0x000000ffff227224 */ /* 0x000fce00078e0009 */
.L_x_42:
[----:B------:R-:W-:Y:S05]  /*1f30*/  BSYNC.RECONVERGENT B4 ;  /* 0x0000000000047941 */ /* 0x000fea0003800200 */
.L_x_41:
        /* <DEDUP_REMOVED lines=13> */
.L_x_44:
[----:B------:R-:W-:Y:S05]  /*2010*/  BSYNC.RECONVERGENT B4 ;  /* 0x0000000000047941 */ /* 0x000fea0003800200 */
.L_x_43:
[----:B------:R-:W-:Y:S01]  /*2020*/  FADD R34, R9, R34 ;  /* 0x0000002209227221 */ /* 0x000fe20000000000 */
[----:B------:R-:W-:Y:S06]  /*2030*/  BRA `(.L_x_45) ;  /* 0x0000003800347947 */ /* 0x000fec0003800000 */
.L_x_15:
[----:B------:R-:W-:Y:S05]  /*2040*/  BSYNC.RELIABLE B2 ;  /* 0x0000000000027941 */ /* 0x000fea0003800100 */
.L_x_13:
[----:B-----5:R-:W-:Y:S01]  /*2050*/  FSETP.GEU.AND P0, PT, R22, R5, PT ;  /* 0x000000051600720b */ /* 0x020fe20003f0e000 */
[----:B------:R-:W-:-:S12]  /*2060*/  BSSY.RELIABLE B2, `(.L_x_46) ;  /* 0x000022a000027945 */ /* 0x000fd80003800100 */
[----:B------:R-:W-:Y:S05]  /*2070*/  @!P0 BRA `(.L_x_47) ;  /* 0x0000000000088947 */ /* 0x000fea0003800000 */
[----:B------:R1:W5:Y:S01]  /*2080*/  LDG.E R8, desc[UR14][R30.64+0x8] ;  /* 0x0000080e1e087981 */ /* 0x000362000c1e1900 */
[----:B------:R-:W-:Y:S05]  /*2090*/  BRA `(.L_x_48) ;  /* 0x0000002000807947 */ /* 0x000fea0003800000 */
.L_x_47:
[----:B------:R-:W2:Y:S02]  /*20a0*/  LDG.E R8, desc[UR14][R30.64+0x8] ;  /* 0x0000080e1e087981 */ /* 0x000ea4000c1e1900 */
[----:B--2---:R-:W-:-:S13]  /*20b0*/  FSETP.GEU.AND P0, PT, R5, R8, PT ;  /* 0x000000080500720b */ /* 0x004fda0003f0e000 */
[----:B------:R-:W-:Y:S05]  /*20c0*/  @!P0 BREAK.RELIABLE B2 ;  /* 0x0000000000028942 */ /* 0x000fea0003800100 */
[----:B------:R-:W-:Y:S05]  /*20d0*/  @P0 BRA `(.L_x_48) ;  /* 0x0000002000700947 */ /* 0x000fea0003800000 */
[----:B0-----:R-:W2:Y:S01]  /*20e0*/  LDG.E R30, desc[UR14][R30.64+0xc] ;  /* 0x00000c0e1e1e7981 */ /* 0x001ea2000c1e1900 */
[C---:B------:R-:W-:Y:S01]  /*20f0*/  FADD R27, -R23.reuse, R8 ;  /* 0x00000008171b7221 */ /* 0x040fe20000000100 */
[----:B------:R-:W-:Y:S01]  /*2100*/  BSSY.RECONVERGENT B4, `(.L_x_49) ;  /* 0x000000f000047945 */ /* 0x000fe20003800200 */
[----:B--2---:R-:W-:-:S04]  /*2110*/  FADD R21, -R23, R30 ;  /* 0x0000001e17157221 */ /* 0x004fc80000000100 */
[----:B------:R-:W-:-:S04]  /*2120*/  FMUL R13, R27, R21 ;  /* 0x000000151b0d7220 */ /* 0x000fc80000400000 */
[----:B------:R-:W0:Y:S08]  /*2130*/  MUFU.RCP R9, R13 ;  /* 0x0000000d00097308 */ /* 0x000e300000001000 */
        /* <DEDUP_REMOVED lines=10> */
[----:B------:R-:W-:Y:S05]  /*21e0*/  CALL.REL.NOINC `($__internal_2_$__cuda_sm3x_div_rn_noftz_f32_slowpath) ;  /* 0x0000007c00287944 */ /* 0x000fea0003c00000 */
.L_x_50:
[----:B------:R-:W-:Y:S05]  /*21f0*/  BSYNC.RECONVERGENT B4 ;  /* 0x0000000000047941 */ /* 0x000fea0003800200 */
.L_x_49:
[--C-:B------:R-:W-:Y:S01]  /*2200*/  FADD R26, R8, -R22.reuse ;  /* 0x80000016081a7221 */ /* 0x100fe20000000000 */
[----:B------:R-:W-:Y:S01]  /*2210*/  FADD R20, R30, -R22 ;  /* 0x800000161e147221 */ /* 0x000fe20000000000 */
[----:B------:R-:W-:Y:S02]  /*2220*/  HFMA2 R10, -RZ, RZ, 0, 5.9604644775390625e-08 ;  /* 0x00000001ff0a7431 */ /* 0x000fe400000001ff */
[----:B------:R-:W-:Y:S01]  /*2230*/  FADD R13, R27, R30 ;  /* 0x0000001e1b0d7221 */ /* 0x000fe20000000000 */
[----:B------:R-:W-:Y:S01]  /*2240*/  FADD R19, -R22, R5 ;  /* 0x0000000516137221 */ /* 0x000fe20000000100 */
[----:B------:R-:W-:Y:S01]  /*2250*/  FMUL R14, R26, R20 ;  /* 0x000000141a0e7220 */ /* 0x000fe20000400000 */
[----:B------:R-:W-:Y:S01]  /*2260*/  F2F.F64.F32 R54, R9 ;  /* 0x0000000900367310 */ /* 0x000fe20000201800 */
[--C-:B------:R-:W-:Y:S01]  /*2270*/  FADD R13, R13, -R22.reuse ;  /* 0x800000160d0d7221 */ /* 0x100fe20000000000 */
[----:B------:R-:W-:Y:S01]  /*2280*/  FMUL R24, R19, R19 ;  /* 0x0000001313187220 */ /* 0x000fe20000400000 */
[----:B------:R-:W-:Y:S01]  /*2290*/  FADD R22, -R23, R22 ;  /* 0x0000001617167221 */ /* 0x000fe20000000100 */
[----:B------:R-:W-:Y:S02]  /*22a0*/  BSSY.RECONVERGENT B3, `(.L_x_51) ;  /* 0x000001c000037945 */ /* 0x000fe40003800200 */
[----:B------:R-:W-:-:S02]  /*22b0*/  FMUL R13, R13, R24 ;  /* 0x000000180d0d7220 */ /* 0x000fc40000400000 */
[----:B------:R-:W0:Y:S08]  /*22c0*/  F2F.F64.F32 R14, R14 ;  /* 0x0000000e000e7310 */ /* 0x000e300000201800 */
[----:B0-----:R-:W0:Y:S02]  /*22d0*/  MUFU.RCP64H R11, R15 ;  /* 0x0000000f000b7308 */ /* 0x001e240000001800 */
[----:B0-----:R-:W-:-:S08]  /*22e0*/  DFMA R16, -R14, R10, 1 ;  /* 0x3ff000000e10742b */ /* 0x001fd0000000010a */
[----:B------:R-:W-:Y:S02]  /*22f0*/  DFMA R28, R16, R16, R16 ;  /* 0x00000010101c722b */ /* 0x000fe40000000010 */
[----:B------:R-:W0:Y:S06]  /*2300*/  F2F.F64.F32 R16, R13 ;  /* 0x0000000d00107310 */ /* 0x000e2c0000201800 */
[----:B------:R-:W-:-:S08]  /*2310*/  DFMA R28, R10, R28, R10 ;  /* 0x0000001c0a1c722b */ /* 0x000fd0000000000a */
[----:B------:R-:W-:Y:S02]  /*2320*/  DFMA R10, -R14, R28, 1 ;  /* 0x3ff000000e0a742b */ /* 0x000fe4000000011c */
[----:B0-----:R-:W-:-:S06]  /*2330*/  DMUL R16, R16, 3 ;  /* 0x4008000010107828 */ /* 0x001fcc0000000000 */
[----:B------:R-:W-:Y:S02]  /*2340*/  DFMA R28, R28, R10, R28 ;  /* 0x0000000a1c1c722b */ /* 0x000fe4000000001c */
[----:B------:R-:W0:Y:S02]  /*2350*/  F2F.F64.F32 R10, R22 ;  /* 0x00000016000a7310 */ /* 0x000e240000201800 */
[----:B------:R-:W-:-:S04]  /*2360*/  FSETP.GEU.AND P1, PT, |R17|, 6.5827683646048100446e-37, PT ;  /* 0x036000001100780b */ /* 0x000fc80003f2e200 */
[----:B------:R-:W-:-:S08]  /*2370*/  DMUL R36, R16, R28 ;  /* 0x0000001c10247228 */ /* 0x000fd00000000000 */
[----:B------:R-:W-:Y:S02]  /*2380*/  DFMA R34, -R14, R36, R16 ;  /* 0x000000240e22722b */ /* 0x000fe40000000110 */
[----:B0-----:R-:W-:-:S06]  /*2390*/  DMUL R10, R10, 3 ;  /* 0x400800000a0a7828 */ /* 0x001fcc0000000000 */
[----:B------:R-:W-:Y:S01]  /*23a0*/  DFMA R36, R28, R34, R36 ;  /* 0x000000221c24722b */ /* 0x000fe20000000024 */
[----:B------:R-:W0:Y:S09]  /*23b0*/  F2F.F64.F32 R28, R19 ;  /* 0x00000013001c7310 */ /* 0x000e320000201800 */
[----:B------:R-:W-:-:S05]  /*23c0*/  FFMA R13, RZ, R15, R37 ;  /* 0x0000000fff0d7223 */ /* 0x000fca0000000025 */
[----:B------:R-:W-:Y:S01]  /*23d0*/  FSETP.GT.AND P0, PT, |R13|, 1.469367938527859385e-39, PT ;  /* 0x001000000d00780b */ /* 0x000fe20003f04200 */
[----:B0-----:R-:W-:-:S12]  /*23e0*/  DFMA R52, R28, 6, R10 ;  /* 0x401800001c34782b */ /* 0x001fd8000000000a */
[----:B------:R-:W-:Y:S05]  /*23f0*/  @P0 BRA P1, `(.L_x_52) ;  /* 0x0000000000180947 */ /* 0x000fea0000800000 */
[----:B------:R-:W-:Y:S01]  /*2400*/  IMAD.MOV.U32 R11, RZ, RZ, R16 ;  /* 0x000000ffff0b7224 */ /* 0x000fe200078e0010 */
[----:B------:R-:W-:Y:S02]  /*2410*/  MOV R10, R17 ;  /* 0x00000011000a7202 */ /* 0x000fe40000000f00 */
[----:B------:R-:W-:-:S07]  /*2420*/  MOV R9, 0x2440 ;  /* 0x0000244000097802 */ /* 0x000fce0000000f00 */
[----:B------:R-:W-:Y:S05]  /*2430*/  CALL.REL.NOINC `($__internal_1_$__cuda_sm20_div_rn_f64_full) ;  /* 0x0000007400047944 */ /* 0x000fea0003c00000 */
[----:B------:R-:W-:Y:S01]  /*2440*/  MOV R36, R11 ;  /* 0x0000000b00247202 */ /* 0x000fe20000000f00 */
[----:B------:R-:W-:-:S07]  /*2450*/  IMAD.MOV.U32 R37, RZ, RZ, R10 ;  /* 0x000000ffff257224 */ /* 0x000fce00078e000a */
.L_x_52:
[----:B------:R-:W-:Y:S05]  /*2460*/  BSYNC.RECONVERGENT B3 ;  /* 0x0000000000037941 */ /* 0x000fea0003800200 */
.L_x_51:
[----:B------:R-:W0:Y:S01]  /*2470*/  F2F.F64.F32 R48, R21 ;  /* 0x0000001500307310 */ /* 0x000e220000201800 */
[----:B------:R-:W-:Y:S01]  /*2480*/  HFMA2 R10, -RZ, RZ, 0, 5.9604644775390625e-08 ;  /* 0x00000001ff0a7431 */ /* 0x000fe200000001ff */
[----:B------:R-:W-:Y:S01]  /*2490*/  DADD R52, R52, -R36 ;  /* 0x0000000034347229 */ /* 0x000fe20000000824 */
[----:B------:R-:W-:Y:S01]  /*24a0*/  BSSY.RECONVERGENT B3, `(.L_x_53) ;  /* 0x000001e000037945 */ /* 0x000fe20003800200 */
[--C-:B------:R-:W-:Y:S01]  /*24b0*/  FADD R25, -R23, R5.reuse ;  /* 0x0000000517197221 */ /* 0x100fe20000000100 */
[--C-:B------:R-:W-:Y:S01]  /*24c0*/  FADD R33, -R8, R5.reuse ;  /* 0x0000000508217221 */ /* 0x100fe20000000100 */
[----:B------:R-:W-:Y:S02]  /*24d0*/  FADD R30, -R30, R5 ;  /* 0x000000051e1e7221 */ /* 0x000fe40000000100 */
[----:B------:R-:W1:Y:S08]  /*24e0*/  F2F.F64.F32 R50, R0 ;  /* 0x0000000000327310 */ /* 0x000e700000201800 */
[----:B0-----:R-:W0:Y:S02]  /*24f0*/  MUFU.RCP64H R11, R49 ;  /* 0x00000031000b7308 */ /* 0x001e240000001800 */
[----:B0-----:R-:W-:-:S08]  /*2500*/  DFMA R14, -R48, R10, 1 ;  /* 0x3ff00000300e742b */ /* 0x001fd0000000010a */
[----:B------:R-:W-:-:S08]  /*2510*/  DFMA R14, R14, R14, R14 ;  /* 0x0000000e0e0e722b */ /* 0x000fd0000000000e */
[----:B------:R-:W-:Y:S02]  /*2520*/  DFMA R10, R10, R14, R10 ;  /* 0x0000000e0a0a722b */ /* 0x000fe4000000000a */
[----:B-1----:R-:W-:-:S06]  /*2530*/  DMUL R14, R50, 0.25 ;  /* 0x3fd00000320e7828 */ /* 0x002fcc0000000000 */
[----:B------:R-:W-:-:S04]  /*2540*/  DFMA R34, -R48, R10, 1 ;  /* 0x3ff000003022742b */ /* 0x000fc8000000010a */
[----:B------:R-:W-:-:S04]  /*2550*/  FSETP.GEU.AND P1, PT, |R15|, 6.5827683646048100446e-37, PT ;  /* 0x036000000f00780b */ /* 0x000fc80003f2e200 */
[----:B------:R-:W-:Y:S01]  /*2560*/  DFMA R34, R10, R34, R10 ;  /* 0x000000220a22722b */ /* 0x000fe2000000000a */
[----:B------:R-:W0:Y:S07]  /*2570*/  F2F.F64.F32 R10, R6 ;  /* 0x00000006000a7310 */ /* 0x000e2e0000201800 */
[----:B------:R-:W-:-:S08]  /*2580*/  DMUL R16, R14, R34 ;  /* 0x000000220e107228 */ /* 0x000fd00000000000 */
[----:B------:R-:W-:Y:S02]  /*2590*/  DFMA R44, -R48, R16, R14 ;  /* 0x00000010302c722b */ /* 0x000fe4000000010e */
[----:B0-----:R-:W-:-:S06]  /*25a0*/  DFMA R10, R54, R52, R10 ;  /* 0x00000034360a722b */ /* 0x001fcc000000000a */
[----:B------:R-:W-:Y:S01]  /*25b0*/  DFMA R16, R34, R44, R16 ;  /* 0x0000002c2210722b */ /* 0x000fe20000000010 */
[----:B------:R0:W1:Y:S09]  /*25c0*/  F2F.F32.F64 R6, R10 ;  /* 0x0000000a00067310 */ /* 0x0000720000301000 */
[----:B------:R-:W-:-:S05]  /*25d0*/  FFMA R9, RZ, R49, R17 ;  /* 0x00000031ff097223 */ /* 0x000fca0000000011 */
[----:B------:R-:W-:-:S13]  /*25e0*/  FSETP.GT.AND P0, PT, |R9|, 1.469367938527859385e-39, PT ;  /* 0x001000000900780b */ /* 0x000fda0003f04200 */
[----:B01----:R-:W-:Y:S05]  /*25f0*/  @P0 BRA P1, `(.L_x_54) ;  /* 0x0000000000200947 */ /* 0x003fea0000800000 */
        /* <DEDUP_REMOVED lines=8> */
.L_x_54:
[----:B------:R-:W-:Y:S05]  /*2680*/  BSYNC.RECONVERGENT B3 ;  /* 0x0000000000037941 */ /* 0x000fea0003800200 */
.L_x_53:
        /* <DEDUP_REMOVED lines=25> */
.L_x_56:
[----:B------:R-:W-:Y:S05]  /*2820*/  BSYNC.RECONVERGENT B3 ;  /* 0x0000000000037941 */ /* 0x000fea0003800200 */
.L_x_55:
[----:B------:R-:W0:Y:S01]  /*2830*/  MUFU.RCP64H R15, R49 ;  /* 0x00000031000f7308 */ /* 0x000e220000001800 */
[----:B------:R-:W-:Y:S01]  /*2840*/  MOV R14, 0x1 ;  /* 0x00000001000e7802 */ /* 0x000fe20000000f00 */
[----:B------:R-:W-:Y:S01]  /*2850*/  FMUL R13, R25, R25 ;  /* 0x00000019190d7220 */ /* 0x000fe20000400000 */
[----:B------:R-:W-:Y:S05]  /*2860*/  BSSY.RECONVERGENT B3, `(.L_x_57) ;  /* 0x000001a000037945 */ /* 0x000fea0003800200 */
[----:B------:R-:W1:Y:S01]  /*2870*/  F2F.F64.F32 R60, -R0 ;  /* 0x80000000003c7310 */ /* 0x000e620000201800 */
[----:B0-----:R-:W-:Y:S02]  /*2880*/  DFMA R8, -R48, R14, 1 ;  /* 0x3ff000003008742b */ /* 0x001fe4000000010e */
[----:B-1----:R-:W-:-:S06]  /*2890*/  DMUL R60, R60, 0.25 ;  /* 0x3fd000003c3c7828 */ /* 0x002fcc0000000000 */
[----:B------:R-:W-:-:S08]  /*28a0*/  DFMA R8, R8, R8, R8 ;  /* 0x000000080808722b */ /* 0x000fd00000000008 */
[----:B------:R-:W-:Y:S01]  /*28b0*/  DFMA R14, R14, R8, R14 ;  /* 0x000000080e0e722b */ /* 0x000fe2000000000e */
[----:B------:R-:W-:-:S07]  /*28c0*/  FSETP.GEU.AND P1, PT, |R61|, 6.5827683646048100446e-37, PT ;  /* 0x036000003d00780b */ /* 0x000fce0003f2e200 */
[----:B------:R-:W-:-:S08]  /*28d0*/  DFMA R8, -R48, R14, 1 ;  /* 0x3ff000003008742b */ /* 0x000fd0000000010e */
[----:B------:R-:W-:Y:S02]  /*28e0*/  DFMA R14, R14, R8, R14 ;  /* 0x000000080e0e722b */ /* 0x000fe4000000000e */
[----:B------:R-:W0:Y:S06]  /*28f0*/  F2F.F64.F32 R8, R13 ;  /* 0x0000000d00087310 */ /* 0x000e2c0000201800 */
[----:B------:R-:W-:-:S08]  /*2900*/  DMUL R22, R14, R60 ;  /* 0x0000003c0e167228 */ /* 0x000fd00000000000 */
[----:B------:R-:W-:Y:S02]  /*2910*/  DFMA R16, -R48, R22, R60 ;  /* 0x000000163010722b */ /* 0x000fe4000000013c */
[----:B0-----:R-:W-:-:S06]  /*2920*/  DMUL R8, R8, R10 ;  /* 0x0000000a08087228 */ /* 0x001fcc0000000000 */
        /* <DEDUP_REMOVED lines=13> */
.L_x_58:
[----:B------:R-:W-:Y:S05]  /*2a00*/  BSYNC.RECONVERGENT B3 ;  /* 0x0000000000037941 */ /* 0x000fea0003800200 */
.L_x_57:
        /* <DEDUP_REMOVED lines=22> */
[----:B------:R-:W-:Y:S02]  /*2b70*/  MOV R8, R11 ;  /* 0x0000000b00087202 */ /* 0x000fe40000000f00 */
[----:B------:R-:W-:-:S07]  /*2b80*/  MOV R9, R10 ;  /* 0x0000000a00097202 */ /* 0x000fce0000000f00 */
.L_x_60:
[----:B------:R-:W-:Y:S05]  /*2b90*/  BSYNC.RECONVERGENT B3 ;  /* 0x0000000000037941 */ /* 0x000fea0003800200 */
.L_x_59:
[----:B------:R-:W0:Y:S01]  /*2ba0*/  MUFU.RCP64H R15, R59 ;  /* 0x0000003b000f7308 */ /* 0x000e220000001800 */
[----:B------:R-:W-:Y:S01]  /*2bb0*/  IMAD.MOV.U32 R14, RZ, RZ, 0x1 ;  /* 0x00000001ff0e7424 */ /* 0x000fe200078e00ff */
        /* <DEDUP_REMOVED lines=19> */
[----:B------:R-:W-:Y:S01]  /*2cf0*/  MOV R54, R11 ;  /* 0x0000000b00367202 */ /* 0x000fe20000000f00 */
[----:B------:R-:W-:-:S07]  /*2d00*/  IMAD.MOV.U32 R55, RZ, RZ, R10 ;  /* 0x000000ffff377224 */ /* 0x000fce00078e000a */
.L_x_62:
[----:B------:R-:W-:Y:S05]  /*2d10*/  BSYNC.RECONVERGENT B3 ;  /* 0x0000000000037941 */ /* 0x000fea0003800200 */
.L_x_61:
[----:B------:R-:W0:Y:S01]  /*2d20*/  F2F.F64.F32 R8, R20 ;  /* 0x0000001400087310 */ /* 0x000e220000201800 */
[----:B------:R-:W-:Y:S01]  /*2d30*/  HFMA2 R14, -RZ, RZ, 0, 5.9604644775390625e-08 ;  /* 0x00000001ff0e7431 */ /* 0x000fe200000001ff */
[----:B------:R-:W-:Y:S01]  /*2d40*/  FSETP.GEU.AND P1, PT, |R61|, 6.5827683646048100446e-37, PT ;  /* 0x036000003d00780b */ /* 0x000fe20003f2e200 */
[----:B------:R-:W-:Y:S05]  /*2d50*/  BSSY.RECONVERGENT B3, `(.L_x_63) ;  /* 0x000001b000037945 */ /* 0x000fea0003800200 */
[----:B------:R-:W1:Y:S08]  /*2d60*/  F2F.F64.F32 R56, R25 ;  /* 0x0000001900387310 */ /* 0x000e700000201800 */
[----:B0-----:R-:W0:Y:S01]  /*2d70*/  MUFU.RCP64H R15, R9 ;  /* 0x00000009000f7308 */ /* 0x001e220000001800 */
[----:B-1----:R-:W-:-:S08]  /*2d80*/  DMUL R16, R56, R54 ;  /* 0x0000003638107228 */ /* 0x002fd00000000000 */
[----:B------:R-:W-:Y:S02]  /*2d90*/  DMUL R16, R28, R16 ;  /* 0x000000101c107228 */ /* 0x000fe40000000000 */
        /* <DEDUP_REMOVED lines=22> */
.L_x_64:
[----:B------:R-:W-:Y:S05]  /*2f00*/  BSYNC.RECONVERGENT B3 ;  /* 0x0000000000037941 */ /* 0x000fea0003800200 */
.L_x_63:
        /* <DEDUP_REMOVED lines=23> */
.L_x_66:
[----:B------:R-:W-:Y:S05]  /*3080*/  BSYNC.RECONVERGENT B3 ;  /* 0x0000000000037941 */ /* 0x000fea0003800200 */
.L_x_65:
        /* <DEDUP_REMOVED lines=23> */
.L_x_68:
[----:B------:R-:W-:Y:S05]  /*3200*/  BSYNC.RECONVERGENT B3 ;  /* 0x0000000000037941 */ /* 0x000fea0003800200 */
.L_x_67:
[----:B------:R-:W0:Y:S01]  /*3210*/  MUFU.RCP64H R11, R49 ;  /* 0x00000031000b7308 */ /* 0x000e220000001800 */
[----:B------:R-:W-:Y:S01]  /*3220*/  HFMA2 R10, -RZ, RZ, 0, 5.9604644775390625e-08 ;  /* 0x00000001ff0a7431 */ /* 0x000fe200000001ff */
[----:B------:R-:W-:Y:S01]  /*3230*/  DMUL R50, R50, 0.5 ;  /* 0x3fe0000032327828 */ /* 0x000fe20000000000 */
[----:B------:R-:W-:Y:S09]  /*3240*/  BSSY.RECONVERGENT B3, `(.L_x_69) ;  /* 0x000001a000037945 */ /* 0x000ff20003800200 */
[----:B------:R-:W-:Y:S01]  /*3250*/  FSETP.GEU.AND P1, PT, |R51|, 6.5827683646048100446e-37, PT ;  /* 0x036000003300780b */ /* 0x000fe20003f2e200 */
[----:B0-----:R-:W-:-:S08]  /*3260*/  DFMA R8, -R48, R10, 1 ;  /* 0x3ff000003008742b */ /* 0x001fd0000000010a */
[----:B------:R-:W-:-:S08]  /*3270*/  DFMA R8, R8, R8, R8 ;  /* 0x000000080808722b */ /* 0x000fd00000000008 */
[----:B------:R-:W-:Y:S01]  /*3280*/  DFMA R8, R10, R8, R10 ;  /* 0x000000080a08722b */ /* 0x000fe2000000000a */
[----:B------:R-:W0:Y:S07]  /*3290*/  F2F.F64.F32 R10, R24 ;  /* 0x00000018000a7310 */ /* 0x000e2e0000201800 */
[----:B------:R-:W-:-:S08]  /*32a0*/  DFMA R14, -R48, R8, 1 ;  /* 0x3ff00000300e742b */ /* 0x000fd00000000108 */
[----:B------:R-:W-:Y:S01]  /*32b0*/  DFMA R14, R8, R14, R8 ;  /* 0x0000000e080e722b */ /* 0x000fe20000000008 */
[----:B------:R-:W1:Y:S01]  /*32c0*/  F2F.F64.F32 R8, R30 ;  /* 0x0000001e00087310 */ /* 0x000e620000201800 */
[----:B0-----:R-:W-:-:S06]  /*32d0*/  DMUL R10, R10, R52 ;  /* 0x000000340a0a7228 */ /* 0x001fcc0000000000 */
[----:B------:R-:W-:-:S08]  /*32e0*/  DMUL R34, R14, R50 ;  /* 0x000000320e227228 */ /* 0x000fd00000000000 */
[----:B------:R-:W-:Y:S02]  /*32f0*/  DFMA R16, -R48, R34, R50 ;  /* 0x000000223010722b */ /* 0x000fe40000000132 */
[----:B-1----:R-:W-:-:S06]  /*3300*/  DMUL R8, R10, R8 ;  /* 0x000000080a087228 */ /* 0x002fcc0000000000 */
[----:B------:R-:W-:-:S04]  /*3310*/  DFMA R14, R14, R16, R34 ;  /* 0x000000100e0e722b */ /* 0x000fc80000000022 */
[----:B------:R0:W1:Y:S06]  /*3320*/  F2F.F32.F64 R8, R8 ;  /* 0x0000000800087310 */ /* 0x00006c0000301000 */
        /* <DEDUP_REMOVED lines=11> */
.L_x_70:
[----:B------:R-:W-:Y:S05]  /*33e0*/  BSYNC.RECONVERGENT B3 ;  /* 0x0000000000037941 */ /* 0x000fea0003800200 */
.L_x_69:
        /* <DEDUP_REMOVED lines=24> */
.L_x_72:
[----:B------:R-:W-:Y:S05]  /*3570*/  BSYNC.RECONVERGENT B3 ;  /* 0x0000000000037941 */ /* 0x000fea0003800200 */
.L_x_71:
[----:B------:R-:W-:Y:S01]  /*3580*/  FMUL R14, R25, R33 ;  /* 0x00000021190e7220 */ /* 0x000fe20000400000 */
[----:B------:R-:W-:Y:S01]  /*3590*/  DMUL R34, R56, R10 ;  /* 0x0000000a38227228 */ /* 0x000fe20000000000 */
[----:B------:R-:W-:Y:S01]  /*35a0*/  FFMA R13, R30, 2, R19 ;  /* 0x400000001e0d7823 */ /* 0x000fe20000000013 */
[----:B------:R-:W-:Y:S01]  /*35b0*/  DMUL R52, R28, R52 ;  /* 0x000000341c347228 */ /* 0x000fe20000000000 */
[C---:B------:R-:W-:Y:S01]  /*35c0*/  FFMA R14, R19.reuse, R25, R14 ;  /* 0x00000019130e7223 */ /* 0x040fe2000000000e */
[----:B------:R-:W0:Y:S01]  /*35d0*/  MUFU.RCP R16, R27 ;  /* 0x0000001b00107308 */ /* 0x000e220000001000 */
[----:B------:R-:W-:Y:S02]  /*35e0*/  BSSY.RECONVERGENT B4, `(.L_x_73) ;  /* 0x0000016000047945 */ /* 0x000fe40003800200 */
[----:B------:R-:W-:-:S05]  /*35f0*/  FFMA R9, R19, R33, R14 ;  /* 0x0000002113097223 */ /* 0x000fca000000000e */
[----:B------:R0:W1:Y:S08]  /*3600*/  F2F.F64.F32 R14, R9 ;  /* 0x00000009000e7310 */ /* 0x0000700000201800 */
[----:B------:R-:W-:Y:S01]  /*3610*/  F2F.F32.F64 R34, R34 ;  /* 0x0000002200227310 */ /* 0x000fe20000301000 */
[----:B0-----:R-:W-:-:S04]  /*3620*/  FFMA R9, -R27, R16, 1 ;  /* 0x3f8000001b097423 */ /* 0x001fc80000000110 */
[----:B------:R-:W-:Y:S01]  /*3630*/  FFMA R9, R16, R9, R16 ;  /* 0x0000000910097223 */ /* 0x000fe20000000010 */
[----:B-1----:R-:W-:Y:S02]  /*3640*/  DMUL R14, R14, R54 ;  /* 0x000000360e0e7228 */ /* 0x002fe40000000000 */
[----:B------:R-:W0:Y:S08]  /*3650*/  F2F.F64.F32 R10, R13 ;  /* 0x0000000d000a7310 */ /* 0x000e300000201800 */
[----:B------:R-:W1:Y:S01]  /*3660*/  F2F.F32.F64 R28, R14 ;  /* 0x0000000e001c7310 */ /* 0x000e620000301000 */
[----:B0-----:R-:W-:-:S07]  /*3670*/  DMUL R52, R52, R10 ;  /* 0x0000000a34347228 */ /* 0x001fce0000000000 */
[----:B------:R0:W2:Y:S01]  /*3680*/  F2F.F32.F64 R11, R52 ;  /* 0x00000034000b7310 */ /* 0x0000a20000301000 */
[----:B-1----:R-:W-:-:S04]  /*3690*/  FADD R29, R34, R28 ;  /* 0x0000001c221d7221 */ /* 0x002fc80000000000 */
[----:B------:R-:W-:-:S04]  /*36a0*/  FMUL R10, R33, R29 ;  /* 0x0000001d210a7220 */ /* 0x000fc80000400000 */
[----:B------:R-:W1:Y:S01]  /*36b0*/  FCHK P0, R10, R27 ;  /* 0x0000001b0a007302 */ /* 0x000e620000000000 */
[----:B------:R-:W-:-:S04]  /*36c0*/  FFMA R16, R10, R9, RZ ;  /* 0x000000090a107223 */ /* 0x000fc800000000ff */
[----:B------:R-:W-:-:S04]  /*36d0*/  FFMA R13, -R27, R16, R10 ;  /* 0x000000101b0d7223 */ /* 0x000fc8000000010a */
[----:B------:R-:W-:Y:S01]  /*36e0*/  FFMA R13, R9, R13, R16 ;  /* 0x0000000d090d7223 */ /* 0x000fe20000000010 */
[----:B012---:R-:W-:Y:S06]  /*36f0*/  @!P0 BRA `(.L_x_74) ;  /* 0x0000000000108947 */ /* 0x007fec0003800000 */
[----:B------:R-:W-:Y:S02]  /*3700*/  MOV R9, R27 ;  /* 0x0000001b00097202 */ /* 0x000fe40000000f00 */
[----:B------:R-:W-:-:S07]  /*3710*/  MOV R15, 0x3730 ;  /* 0x00003730000f7802 */ /* 0x000fce0000000f00 */
[----:B------:R-:W-:Y:S05]  /*3720*/  CALL.REL.NOINC `($__internal_2_$__cuda_sm3x_div_rn_noftz_f32_slowpath) ;  /* 0x0000006400d87944 */ /* 0x000fea0003c00000 */
[----:B------:R-:W-:-:S07]  /*3730*/  MOV R13, R9 ;  /* 0x00000009000d7202 */ /* 0x000fce0000000f00 */
.L_x_74:
[----:B------:R-:W-:Y:S05]  /*3740*/  BSYNC.RECONVERGENT B4 ;  /* 0x0000000000047941 */ /* 0x000fea0003800200 */
.L_x_73:
[----:B------:R-:W0:Y:S01]  /*3750*/  MUFU.RCP R10, R27 ;  /* 0x0000001b000a7308 */ /* 0x000e220000001000 */
[----:B------:R-:W-:Y:S01]  /*3760*/  FADD R22, R22, R31 ;  /* 0x0000001f16167221 */ /* 0x000fe20000000000 */
[----:B------:R-:W-:Y:S01]  /*3770*/  BSSY.RECONVERGENT B4, `(.L_x_75) ;  /* 0x000000e000047945 */ /* 0x000fe20003800200 */
[----:B------:R-:W-:-:S05]  /*3780*/  FADD R34, R34, -R13 ;  /* 0x8000000d22227221 */ /* 0x000fca0000000000 */
        /* <DEDUP_REMOVED lines=11> */
[----:B------:R-:W-:-:S07]  /*3840*/  MOV R24, R9 ;  /* 0x0000000900187202 */ /* 0x000fce0000000f00 */
.L_x_76:
[----:B------:R-:W-:Y:S05]  /*3850*/  BSYNC.RECONVERGENT B4 ;  /* 0x0000000000047941 */ /* 0x000fea0003800200 */
.L_x_75:
[----:B------:R-:W0:Y:S01]  /*3860*/  MUFU.RCP R14, R21 ;  /* 0x00000015000e7308 */ /* 0x000e220000001000 */
[----:B------:R-:W-:Y:S01]  /*3870*/  FADD R23, R11, R29 ;  /* 0x0000001d0b177221 */ /* 0x000fe20000000000 */
[----:B------:R-:W-:Y:S01]  /*3880*/  BSSY.RECONVERGENT B4, `(.L_x_77) ;  /* 0x000000d000047945 */ /* 0x000fe20003800200 */
[----:B------:R-:W-:Y:S02]  /*3890*/  FADD R34, R34, -R24 ;  /* 0x8000001822227221 */ /* 0x000fe40000000000 */
[----:B------:R-:W-:-:S04]  /*38a0*/  FMUL R10, R30, R23 ;  /* 0x000000171e0a7220 */ /* 0x000fc80000400000 */
        /* <DEDUP_REMOVED lines=8> */
[----:B------:R-:W-:-:S07]  /*3930*/  MOV R15, 0x3950 ;  /* 0x00003950000f7802 */ /* 0x000fce0000000f00 */
[----:B------:R-:W-:Y:S05]  /*3940*/  CALL.REL.NOINC `($__internal_2_$__cuda_sm3x_div_rn_noftz_f32_slowpath) ;  /* 0x0000006400507944 */ /* 0x000fea0003c00000 */
.L_x_78:
[----:B------:R-:W-:Y:S05]  /*3950*/  BSYNC.RECONVERGENT B4 ;  /* 0x0000000000047941 */ /* 0x000fea0003800200 */
.L_x_77:
        /* <DEDUP_REMOVED lines=14> */
[----:B------:R-:W-:Y:S05]  /*3a40*/  CALL.REL.NOINC `($__internal_2_$__cuda_sm3x_div_rn_noftz_f32_slowpath) ;  /* 0x0000006400107944 */ /* 0x000fea0003c00000 */
[----:B------:R-:W-:-:S07]  /*3a50*/  IMAD.MOV.U32 R22, RZ, RZ, R9 ;  /* 0x000000ffff167224 */ /* 0x000fce00078e0009 */
.L_x_80:
[----:B------:R-:W-:Y:S05]  /*3a60*/  BSYNC.RECONVERGENT B4 ;  /* 0x0000000000047941 */ /* 0x000fea0003800200 */
.L_x_79:
        /* <DEDUP_REMOVED lines=13> */
[----:B------:R-:W-:-:S07]  /*3b40*/  MOV R15, 0x3b60 ;  /* 0x00003b60000f7802 */ /* 0x000fce0000000f00 */
[----:B------:R-:W-:Y:S05]  /*3b50*/  CALL.REL.NOINC `($__internal_2_$__cuda_sm3x_div_rn_noftz_f32_slowpath) ;  /* 0x0000006000cc7944 */ /* 0x000fea0003c00000 */
.L_x_82:
[----:B------:R-:W-:Y:S05]  /*3b60*/  BSYNC.RECONVERGENT B4 ;  /* 0x0000000000047941 */ /* 0x000fea0003800200 */
.L_x_81:
        /* <DEDUP_REMOVED lines=14> */
[----:B------:R-:W-:Y:S05]  /*3c50*/  CALL.REL.NOINC `($__internal_2_$__cuda_sm3x_div_rn_noftz_f32_slowpath) ;  /* 0x00000060008c7944 */ /* 0x000fea0003c00000 */
[----:B------:R-:W-:-:S07]  /*3c60*/  MOV R33, R9 ;  /* 0x0000000900217202 */ /* 0x000fce0000000f00 */
.L_x_84:
[----:B------:R-:W-:Y:S05]  /*3c70*/  BSYNC.RECONVERGENT B4 ;  /* 0x0000000000047941 */ /* 0x000fea0003800200 */
.L_x_83:
[----:B------:R-:W0:Y:S01]  /*3c80*/  MUFU.RCP R9, R20 ;  /* 0x0000001400097308 */ /* 0x000e220000001000 */
[----:B------:R-:W-:Y:S01]  /*3c90*/  FMUL R10, R30, R11 ;  /* 0x0000000b1e0a7220 */ /* 0x000fe20000400000 */
        /* <DEDUP_REMOVED lines=12> */
.L_x_86:
[----:B------:R-:W-:Y:S05]  /*3d60*/  BSYNC.RECONVERGENT B4 ;  /* 0x0000000000047941 */ /* 0x000fea0003800200 */
.L_x_85:
[----:B------:R-:W0:Y:S01]  /*3d70*/  MUFU.RCP R13, R20 ;  /* 0x00000014000d7308 */ /* 0x000e220000001000 */
[----:B------:R-:W-:Y:S01]  /*3d80*/  BSSY.RECONVERGENT B4, `(.L_x_87) ;  /* 0x000000e000047945 */ /* 0x000fe20003800200 */
[----:B------:R-:W-:-:S06]  /*3d90*/  FADD R36, R31, -R9 ;  /* 0x800000091f247221 */ /* 0x000fcc0000000000 */
        /* <DEDUP_REMOVED lines=12> */
.L_x_88:
[----:B------:R-:W-:Y:S05]  /*3e60*/  BSYNC.RECONVERGENT B4 ;  /* 0x0000000000047941 */ /* 0x000fea0003800200 */
.L_x_87:
        /* <DEDUP_REMOVED lines=15> */
.L_x_90:
[----:B------:R-:W-:Y:S05]  /*3f60*/  BSYNC.RECONVERGENT B4 ;  /* 0x0000000000047941 */ /* 0x000fea0003800200 */
.L_x_89:
[----:B------:R-:W0:Y:S01]  /*3f70*/  MUFU.RCP R13, R26 ;  /* 0x0000001a000d7308 */ /* 0x000e220000001000 */
[----:B------:R-:W-:Y:S01]  /*3f80*/  FMUL R15, R19, R28 ;  /* 0x0000001c130f7220 */ /* 0x000fe20000400000 */
[----:B------:R-:W-:Y:S01]  /*3f90*/  BSSY.RECONVERGENT B4, `(.L_x_91) ;  /* 0x000000d000047945 */ /* 0x000fe20003800200 */
[----:B------:R-:W-:-:S05]  /*3fa0*/  FADD R24, R9, R24 ;  /* 0x0000001809187221 */ /* 0x000fca0000000000 */
        /* <DEDUP_REMOVED lines=11> */
.L_x_92:
[----:B------:R-:W-:Y:S05]  /*4060*/  BSYNC.RECONVERGENT B4 ;  /* 0x0000000000047941 */ /* 0x000fea0003800200 */
.L_x_91:
[----:B------:R-:W0:Y:S01]  /*4070*/  MUFU.RCP R8, R21 ;  /* 0x0000001500087308 */ /* 0x000e220000001000 */
[----:B------:R-:W-:Y:S01]  /*4080*/  FMUL R10, R25, R23 ;  /* 0x00000017190a7220 */ /* 0x000fe20000400000 */
[----:B------:R-:W-:Y:S01]  /*4090*/  FADD R24, R24, R9 ;  /* 0x0000000918187221 */ /* 0x000fe20000000000 */
[----:B------:R-:W-:Y:S03]  /*40a0*/  BSSY.RECONVERGENT B4, `(.L_x_93) ;  /* 0x000000c000047945 */ /* 0x000fe60003800200 */
[----:B------:R-:W-:Y:S02]  /*40b0*/  FADD R33, R24, R33 ;  /* 0x0000002118217221 */ /* 0x000fe40000000000 */
        /* <DEDUP_REMOVED lines=10> */
.L_x_94:
[----:B------:R-:W-:Y:S05]  /*4160*/  BSYNC.RECONVERGENT B4 ;  /* 0x0000000000047941 */ /* 0x000fea0003800200 */
.L_x_93:
        /* <DEDUP_REMOVED lines=15> */
.L_x_96:
[----:B------:R-:W-:Y:S05]  /*4260*/  BSYNC.RECONVERGENT B4 ;  /* 0x0000000000047941 */ /* 0x000fea0003800200 */
.L_x_95:
[----:B------:R-:W-:-:S04]  /*4270*/  FADD R9, R22, R9 ;  /* 0x0000000916097221 */ /* 0x000fc80000000000 */
[----:B------:R-:W-:Y:S01]  /*4280*/  FADD R34, R9, R34 ;  /* 0x0000002209227221 */ /* 0x000fe20000000000 */
[----:B------:R-:W-:Y:S06]  /*4290*/  BRA `(.L_x_45) ;  /* 0x00000014009c7947 */ /* 0x000fec0003800000 */
.L_x_48:
[----:B-----5:R-:W-:Y:S01]  /*42a0*/  FSETP.GEU.AND P0, PT, R8, R5, PT ;  /* 0x000000050800720b */ /* 0x020fe20003f0e000 */
[----:B------:R-:W-:Y:S01]  /*42b0*/  HFMA2 R34, -RZ, RZ, 0, 0 ;  /* 0x00000000ff227431 */ /* 0x000fe200000001ff */
[----:B------:R-:W-:Y:S02]  /*42c0*/  MOV R33, RZ ;  /* 0x000000ff00217202 */ /* 0x000fe40000000f00 */
[----:B------:R-:W-:-:S09]  /*42d0*/  CS2R R36, SRZ ;  /* 0x0000000000247805 */ /* 0x000fd2000001ff00 */
[----:B------:R-:W-:Y:S05]  /*42e0*/  @P0 BREAK.RELIABLE B2 ;  /* 0x0000000000020942 */ /* 0x000fea0003800100 */
[----:B------:R-:W-:Y:S05]  /*42f0*/  @P0 BRA `(.L_x_45) ;  /* 0x0000001400840947 */ /* 0x000fea0003800000 */
[----:B------:R-:W-:Y:S05]  /*4300*/  BSYNC.RELIABLE B2 ;  /* 0x0000000000027941 */ /* 0x000fea0003800100 */
.L_x_46:
[----:B------:R-:W2:Y:S02]  /*4310*/  LDG.E R19, desc[UR14][R30.64+0xc] ;  /* 0x00000c0e1e137981 */ /* 0x000ea4000c1e1900 */
[----:B--2---:R-:W-:-:S13]  /*4320*/  FSETP.GEU.AND P0, PT, R5, R19, PT ;  /* 0x000000130500720b */ /* 0x004fda0003f0e000 */
[----:B------:R-:W-:Y:S05]  /*4330*/  @P0 BRA `(.L_x_45) ;  /* 0x0000001400740947 */ /* 0x000fea0003800000 */
[----:B------:R-:W-:Y:S01]  /*4340*/  FADD R23, -R23, R19 ;  /* 0x0000001317177221 */ /* 0x000fe20000000100 */
[C---:B------:R-:W-:Y:S01]  /*4350*/  FADD R22, R19.reuse, -R22 ;  /* 0x8000001613167221 */ /* 0x040fe20000000000 */
[C---:B------:R-:W-:Y:S01]  /*4360*/  FADD R21, R19.reuse, -R8 ;  /* 0x8000000813157221 */ /* 0x040fe20000000000 */
[----:B------:R-:W-:Y:S02]  /*4370*/  IMAD.MOV.U32 R10, RZ, RZ, 0x1 ;  /* 0x00000001ff0a7424 */ /* 0x000fe400078e00ff */
[----:B------:R-:W-:Y:S01]  /*4380*/  FADD R13, R19, -R5 ;  /* 0x80000005130d7221 */ /* 0x000fe20000000000 */
[----:B------:R-:W-:Y:S01]  /*4390*/  FMUL R8, R23, R22 ;  /* 0x0000001617087220 */ /* 0x000fe20000400000 */
[----:B------:R-:W-:Y:S02]  /*43a0*/  BSSY.RECONVERGENT B2, `(.L_x_97) ;  /* 0x000001a000027945 */ /* 0x000fe40003800200 */
[----:B------:R-:W-:Y:S01]  /*43b0*/  FMUL R13, R13, R13 ;  /* 0x0000000d0d0d7220 */ /* 0x000fe20000400000 */
[----:B------:R-:W-:-:S06]  /*43c0*/  FMUL R14, R8, R21 ;  /* 0x00000015080e7220 */ /* 0x000fcc0000400000 */
[----:B------:R-:W2:Y:S08]  /*43d0*/  F2F.F64.F32 R14, R14 ;  /* 0x0000000e000e7310 */ /* 0x000eb00000201800 */
[----:B--2---:R-:W2:Y:S02]  /*43e0*/  MUFU.RCP64H R11, R15 ;  /* 0x0000000f000b7308 */ /* 0x004ea40000001800 */
[----:B--2---:R-:W-:-:S08]  /*43f0*/  DFMA R8, -R14, R10, 1 ;  /* 0x3ff000000e08742b */ /* 0x004fd0000000010a */
[----:B------:R-:W-:Y:S02]  /*4400*/  DFMA R16, R8, R8, R8 ;  /* 0x000000080810722b */ /* 0x000fe40000000008 */
[----:B------:R-:W2:Y:S06]  /*4410*/  F2F.F64.F32 R8, R13 ;  /* 0x0000000d00087310 */ /* 0x000eac0000201800 */
[----:B------:R-:W-:-:S08]  /*4420*/  DFMA R16, R10, R16, R10 ;  /* 0x000000100a10722b */ /* 0x000fd0000000000a */
[----:B------:R-:W-:Y:S02]  /*4430*/  DFMA R10, -R14, R16, 1 ;  /* 0x3ff000000e0a742b */ /* 0x000fe40000000110 */
[----:B--2---:R-:W-:-:S06]  /*4440*/  DMUL R24, R42, R8 ;  /* 0x000000082a187228 */ /* 0x004fcc0000000000 */
[----:B------:R-:W-:-:S04]  /*4450*/  DFMA R10, R16, R10, R16 ;  /* 0x0000000a100a722b */ /* 0x000fc80000000010 */
[----:B------:R-:W-:-:S04]  /*4460*/  FSETP.GEU.AND P1, PT, |R25|, 6.5827683646048100446e-37, PT ;  /* 0x036000001900780b */ /* 0x000fc80003f2e200 */
[----:B------:R-:W-:-:S08]  /*4470*/  DMUL R8, R24, R10 ;  /* 0x0000000a18087228 */ /* 0x000fd00000000000 */
[----:B------:R-:W-:-:S08]  /*4480*/  DFMA R16, -R14, R8, R24 ;  /* 0x000000080e10722b */ /* 0x000fd00000000118 */
[----:B------:R-:W-:-:S10]  /*4490*/  DFMA R10, R10, R16, R8 ;  /* 0x000000100a0a722b */ /* 0x000fd40000000008 */
[----:B------:R-:W-:-:S05]  /*44a0*/  FFMA R8, RZ, R15, R11 ;  /* 0x0000000fff087223 */ /* 0x000fca000000000b */
[----:B------:R-:W-:-:S13]  /*44b0*/  FSETP.GT.AND P0, PT, |R8|, 1.469367938527859385e-39, PT ;  /* 0x001000000800780b */ /* 0x000fda0003f04200 */
[----:B------:R-:W-:Y:S05]  /*44c0*/  @P0 BRA P1, `(.L_x_98) ;  /* 0x00000000001c0947 */ /* 0x000fea0000800000 */
[----:B------:R-:W-:Y:S02]  /*44d0*/  MOV R11, R24 ;  /* 0x00000018000b7202 */ /* 0x000fe40000000f00 */
[----:B------:R-:W-:Y:S02]  /*44e0*/  MOV R10, R25 ;  /* 0x00000019000a7202 */ /* 0x000fe40000000f00 */
[----:B------:R-:W-:-:S07]  /*44f0*/  MOV R9, 0x4510 ;  /* 0x0000451000097802 */ /* 0x000fce0000000f00 */
[----:B01----:R-:W-:Y:S05]  /*4500*/  CALL.REL.NOINC `($__internal_1_$__cuda_sm20_div_rn_f64_full) ;  /* 0x0000005000d07944 */ /* 0x003fea0003c00000 */
[----:B------:R-:W-:-:S04]  /*4510*/  LOP3.LUT R11, R11, R10, RZ, 0x3c, !PT ;  /* 0x0000000a0b0b7212 */ /* 0x000fc800078e3cff */
[----:B------:R-:W-:-:S04]  /*4520*/  LOP3.LUT R10, R11, R10, RZ, 0x3c, !PT ;  /* 0x0000000a0b0a7212 */ /* 0x000fc800078e3cff */
[----:B------:R-:W-:-:S07]  /*4530*/  LOP3.LUT R11, R11, R10, RZ, 0x3c, !PT ;  /* 0x0000000a0b0b7212 */ /* 0x000fce00078e3cff */
.L_x_98:
[----:B------:R-:W-:Y:S05]  /*4540*/  BSYNC.RECONVERGENT B2 ;  /* 0x0000000000027941 */ /* 0x000fea0003800200 */
.L_x_97:
[----:B------:R-:W2:Y:S01]  /*4550*/  F2F.F64.F32 R28, R23 ;  /* 0x00000017001c7310 */ /* 0x000ea20000201800 */
[----:B------:R-:W-:Y:S02]  /*4560*/  IMAD.MOV.U32 R8, RZ, RZ, 0x1 ;  /* 0x00000001ff087424 */ /* 0x000fe400078e00ff */
[----:B------:R-:W-:Y:S01]  /*4570*/  FADD R19, -R19, R5 ;  /* 0x0000000513137221 */ /* 0x000fe20000000100 */
[----:B------:R-:W-:Y:S03]  /*4580*/  BSSY.RECONVERGENT B2, `(.L_x_99) ;  /* 0x000001f000027945 */ /* 0x000fe60003800200 */
[C---:B------:R-:W-:Y:S01]  /*4590*/  FMUL R20, R19.reuse, R19 ;  /* 0x0000001313147220 */ /* 0x040fe20000400000 */
[----:B------:R-:W3:Y:S03]  /*45a0*/  F2F.F64.F32 R24, -R0 ;  /* 0x8000000000187310 */ /* 0x000ee60000201800 */
[----:B------:R-:W-:-:S05]  /*45b0*/  FMUL R13, R19, R20 ;  /* 0x00000014130d7220 */ /* 0x000fca0000400000 */
[----:B--2---:R-:W2:Y:S01]  /*45c0*/  MUFU.RCP64H R9, R29 ;  /* 0x0000001d00097308 */ /* 0x004ea20000001800 */
[----:B---3--:R-:W-:-:S07]  /*45d0*/  DMUL R24, R24, 0.25 ;  /* 0x3fd0000018187828 */ /* 0x008fce0000000000 */
[----:B------:R-:W3:Y:S01]  /*45e0*/  F2F.F64.F32 R26, R6 ;  /* 0x00000006001a7310 */ /* 0x000ee20000201800 */
[----:B--2---:R-:W-:Y:S02]  /*45f0*/  DFMA R14, -R28, R8, 1 ;  /* 0x3ff000001c0e742b */ /* 0x004fe40000000108 */
[----:B---3--:R-:W-:-:S06]  /*4600*/  DADD R10, R26, R10 ;  /* 0x000000001a0a7229 */ /* 0x008fcc000000000a */
[----:B------:R-:W-:Y:S02]  /*4610*/  DFMA R16, R14, R14, R14 ;  /* 0x0000000e0e10722b */ /* 0x000fe4000000000e */
[----:B------:R-:W2:Y:S06]  /*4620*/  F2F.F64.F32 R14, R13 ;  /* 0x0000000d000e7310 */ /* 0x000eac0000201800 */
[----:B------:R-:W-:Y:S02]  /*4630*/  DFMA R16, R8, R16, R8 ;  /* 0x000000100810722b */ /* 0x000fe40000000008 */
[----:B------:R3:W4:Y:S06]  /*4640*/  F2F.F32.F64 R6, R10 ;  /* 0x0000000a00067310 */ /* 0x00072c0000301000 */
[----:B------:R-:W-:-:S02]  /*4650*/  DFMA R8, -R28, R16, 1 ;  /* 0x3ff000001c08742b */ /* 0x000fc40000000110 */
        /* <DEDUP_REMOVED lines=8> */
[----:B---34-:R-:W-:Y:S05]  /*46e0*/  @P0 BRA P1, `(.L_x_100) ;  /* 0x0000000000200947 */ /* 0x018fea0000800000 */
[----:B------:R-:W-:Y:S01]  /*46f0*/  MOV R11, R14 ;  /* 0x0000000e000b7202 */ /* 0x000fe20000000f00 */
[----:B------:R-:W-:Y:S01]  /*4700*/  IMAD.MOV.U32 R14, RZ, RZ, R28 ;  /* 0x000000ffff0e7224 */ /* 0x000fe200078e001c */
[----:B------:R-:W-:Y:S02]  /*4710*/  MOV R10, R15 ;  /* 0x0000000f000a7202 */ /* 0x000fe40000000f00 */
[----:B------:R-:W-:Y:S02]  /*4720*/  MOV R15, R29 ;  /* 0x0000001d000f7202 */ /* 0x000fe40000000f00 */
[----:B------:R-:W-:-:S07]  /*4730*/  MOV R9, 0x4750 ;  /* 0x0000475000097802 */ /* 0x000fce0000000f00 */
[----:B01----:R-:W-:Y:S05]  /*4740*/  CALL.REL.NOINC `($__internal_1_$__cuda_sm20_div_rn_f64_full) ;  /* 0x0000005000407944 */ /* 0x003fea0003c00000 */
[----:B------:R-:W-:Y:S01]  /*4750*/  MOV R8, R11 ;  /* 0x0000000b00087202 */ /* 0x000fe20000000f00 */
[----:B------:R-:W-:-:S07]  /*4760*/  IMAD.MOV.U32 R9, RZ, RZ, R10 ;  /* 0x000000ffff097224 */ /* 0x000fce00078e000a */
.L_x_100:
[----:B------:R-:W-:Y:S05]  /*4770*/  BSYNC.RECONVERGENT B2 ;  /* 0x0000000000027941 */ /* 0x000fea0003800200 */
.L_x_99:
[----:B------:R-:W2:Y:S01]  /*4780*/  F2F.F64.F32 R26, R22 ;  /* 0x00000016001a7310 */ /* 0x000ea20000201800 */
[----:B------:R-:W-:Y:S01]  /*4790*/  HFMA2 R10, -RZ, RZ, 0, 5.9604644775390625e-08 ;  /* 0x00000001ff0a7431 */ /* 0x000fe200000001ff */
[----:B------:R-:W-:Y:S01]  /*47a0*/  FSETP.GEU.AND P1, PT, |R9|, 6.5827683646048100446e-37, PT ;  /* 0x036000000900780b */ /* 0x000fe20003f2e200 */
[----:B------:R-:W-:Y:S05]  /*47b0*/  BSSY.RECONVERGENT B2, `(.L_x_101) ;  /* 0x0000015000027945 */ /* 0x000fea0003800200 */
[----:B--2---:R-:W2:Y:S02]  /*47c0*/  MUFU.RCP64H R11, R27 ;  /* 0x0000001b000b7308 */ /* 0x004ea40000001800 */
[----:B--2---:R-:W-:-:S08]  /*47d0*/  DFMA R14, -R26, R10, 1 ;  /* 0x3ff000001a0e742b */ /* 0x004fd0000000010a */
        /* <DEDUP_REMOVED lines=12> */
[----:B------:R-:W-:Y:S02]  /*48a0*/  MOV R14, R26 ;  /* 0x0000001a000e7202 */ /* 0x000fe40000000f00 */
[----:B------:R-:W-:Y:S02]  /*48b0*/  MOV R15, R27 ;  /* 0x0000001b000f7202 */ /* 0x000fe40000000f00 */
[----:B------:R-:W-:-:S07]  /*48c0*/  MOV R9, 0x48e0 ;  /* 0x000048e000097802 */ /* 0x000fce0000000f00 */
[----:B01----:R-:W-:Y:S05]  /*48d0*/  CALL.REL.NOINC `($__internal_1_$__cuda_sm20_div_rn_f64_full) ;  /* 0x0000004c00dc7944 */ /* 0x003fea0003c00000 */
[----:B------:R-:W-:Y:S01]  /*48e0*/  IMAD.MOV.U32 R14, RZ, RZ, R11 ;  /* 0x000000ffff0e7224 */ /* 0x000fe200078e000b */
[----:B------:R-:W-:-:S07]  /*48f0*/  MOV R15, R10 ;  /* 0x0000000a000f7202 */ /* 0x000fce0000000f00 */
.L_x_102:
[----:B------:R-:W-:Y:S05]  /*4900*/  BSYNC.RECONVERGENT B2 ;  /* 0x0000000000027941 */ /* 0x000fea0003800200 */
.L_x_101:
        /* <DEDUP_REMOVED lines=21> */
[----:B01----:R-:W-:Y:S05]  /*4a60*/  CALL.REL.NOINC `($__internal_1_$__cuda_sm20_div_rn_f64_full) ;  /* 0x0000004c00787944 */ /* 0x003fea0003c00000 */
[----:B------:R-:W-:Y:S02]  /*4a70*/  MOV R8, R11 ;  /* 0x0000000b00087202 */ /* 0x000fe40000000f00 */
[----:B------:R-:W-:-:S07]  /*4a80*/  MOV R9, R10 ;  /* 0x0000000a00097202 */ /* 0x000fce0000000f00 */
.L_x_104:
[----:B------:R-:W-:Y:S05]  /*4a90*/  BSYNC.RECONVERGENT B2 ;  /* 0x0000000000027941 */ /* 0x000fea0003800200 */
.L_x_103:
[----:B------:R-:W2:Y:S01]  /*4aa0*/  MUFU.RCP64H R11, R29 ;  /* 0x0000001d000b7308 */ /* 0x000ea20000001800 */
[----:B------:R-:W-:Y:S01]  /*4ab0*/  IMAD.MOV.U32 R10, RZ, RZ, 0x1 ;  /* 0x00000001ff0a7424 */ /* 0x000fe200078e00ff */
[----:B------:R-:W-:Y:S06]  /*4ac0*/  BSSY.RECONVERGENT B2, `(.L_x_105) ;  /* 0x0000019000027945 */ /* 0x000fec0003800200 */
[----:B------:R-:W3:Y:S08]  /*4ad0*/  F2F.F64.F32 R16, R0 ;  /* 0x0000000000107310 */ /* 0x000ef00000201800 */
[----:B------:R4:W0:Y:S01]  /*4ae0*/  F2F.F32.F64 R8, R8 ;  /* 0x0000000800087310 */ /* 0x0008220000301000 */
[----:B--2---:R-:W-:-:S02]  /*4af0*/  DFMA R14, -R28, R10, 1 ;  /* 0x3ff000001c0e742b */ /* 0x004fc4000000010a */
[----:B---3--:R-:W-:-:S06]  /*4b00*/  DMUL R16, R16, -3 ;  /* 0xc008000010107828 */ /* 0x008fcc0000000000 */
[----:B------:R-:W-:Y:S02]  /*4b10*/  DFMA R14, R14, R14, R14 ;  /* 0x0000000e0e0e722b */ /* 0x000fe4000000000e */
[----:B------:R-:W-:-:S06]  /*4b20*/  DMUL R16, R16, 0.25 ;  /* 0x3fd0000010107828 */ /* 0x000fcc0000000000 */
[----:B------:R-:W-:-:S08]  /*4b30*/  DFMA R14, R10, R14, R10 ;  /* 0x0000000e0a0e722b */ /* 0x000fd0000000000a */
[----:B------:R-:W-:Y:S01]  /*4b40*/  DFMA R10, -R28, R14, 1 ;  /* 0x3ff000001c0a742b */ /* 0x000fe2000000010e */
[----:B------:R-:W-:-:S07]  /*4b50*/  FSETP.GEU.AND P1, PT, |R17|, 6.5827683646048100446e-37, PT ;  /* 0x036000001100780b */ /* 0x000fce0003f2e200 */
[----:B01----:R-:W-:-:S08]  /*4b60*/  DFMA R30, R14, R10, R14 ;  /* 0x0000000a0e1e722b */ /* 0x003fd0000000000e */
[----:B------:R-:W-:-:S08]  /*4b70*/  DMUL R14, R30, R16 ;  /* 0x000000101e0e7228 */ /* 0x000fd00000000000 */
[----:B------:R-:W-:-:S08]  /*4b80*/  DFMA R10, -R28, R14, R16 ;  /* 0x0000000e1c0a722b */ /* 0x000fd00000000110 */
[----:B------:R-:W-:-:S10]  /*4b90*/  DFMA R14, R30, R10, R14 ;  /* 0x0000000a1e0e722b */ /* 0x000fd4000000000e */
[----:B------:R-:W-:-:S05]  /*4ba0*/  FFMA R10, RZ, R29, R15 ;  /* 0x0000001dff0a7223 */ /* 0x000fca000000000f */
[----:B------:R-:W-:-:S13]  /*4bb0*/  FSETP.GT.AND P0, PT, |R10|, 1.469367938527859385e-39, PT ;  /* 0x001000000a00780b */ /* 0x000fda0003f04200 */
[----:B----4-:R-:W-:Y:S05]  /*4bc0*/  @P0 BRA P1, `(.L_x_106) ;  /* 0x0000000000200947 */ /* 0x010fea0000800000 */
        /* <DEDUP_REMOVED lines=8> */
.L_x_106:
[----:B------:R-:W-:Y:S05]  /*4c50*/  BSYNC.RECONVERGENT B2 ;  /* 0x0000000000027941 */ /* 0x000fea0003800200 */
.L_x_105:
        /* <DEDUP_REMOVED lines=23> */
.L_x_108:
[----:B------:R-:W-:Y:S05]  /*4dd0*/  BSYNC.RECONVERGENT B2 ;  /* 0x0000000000027941 */ /* 0x000fea0003800200 */
.L_x_107:
        /* <DEDUP_REMOVED lines=24> */
.L_x_110:
[----:B------:R-:W-:Y:S05]  /*4f60*/  BSYNC.RECONVERGENT B2 ;  /* 0x0000000000027941 */ /* 0x000fea0003800200 */
.L_x_109:
[----:B------:R-:W0:Y:S01]  /*4f70*/  F2F.F64.F32 R14, R20 ;  /* 0x00000014000e7310 */ /* 0x000e220000201800 */
[----:B------:R-:W-:Y:S07]  /*4f80*/  BSSY.RECONVERGENT B2, `(.L_x_111) ;  /* 0x0000011000027945 */ /* 0x000fee0003800200 */
[----:B------:R-:W1:Y:S01]  /*4f90*/  MUFU.RCP R16, R23 ;  /* 0x0000001700107308 */ /* 0x000e620000001000 */
[----:B0-----:R-:W-:-:S07]  /*4fa0*/  DMUL R14, R14, R10 ;  /* 0x0000000a0e0e7228 */ /* 0x001fce0000000000 */
[----:B------:R-:W0:Y:S01]  /*4fb0*/  F2F.F32.F64 R20, R14 ;  /* 0x0000000e00147310 */ /* 0x000e220000301000 */
[----:B-1----:R-:W-:-:S04]  /*4fc0*/  FFMA R9, -R23, R16, 1 ;  /* 0x3f80000017097423 */ /* 0x002fc80000000110 */
[----:B------:R-:W-:Y:S01]  /*4fd0*/  FFMA R16, R16, R9, R16 ;  /* 0x0000000910107223 */ /* 0x000fe20000000010 */
[----:B0-----:R-:W-:-:S04]  /*4fe0*/  FMUL R11, R19, R20 ;  /* 0x00000014130b7220 */ /* 0x001fc80000400000 */
[----:B------:R-:W0:Y:S01]  /*4ff0*/  FCHK P0, R11, R23 ;  /* 0x000000170b007302 */ /* 0x000e220000000000 */
[----:B------:R-:W-:-:S04]  /*5000*/  FFMA R37, R11, R16, RZ ;  /* 0x000000100b257223 */ /* 0x000fc800000000ff */
[----:B------:R-:W-:-:S04]  /*5010*/  FFMA R9, -R23, R37, R11 ;  /* 0x0000002517097223 */ /* 0x000fc8000000010b */
[----:B------:R-:W-:Y:S01]  /*5020*/  FFMA R37, R16, R9, R37 ;  /* 0x0000000910257223 */ /* 0x000fe20000000025 */
[----:B0-----:R-:W-:Y:S06]  /*5030*/  @!P0 BRA `(.L_x_112) ;  /* 0x0000000000148947 */ /* 0x001fec0003800000 */
[----:B------:R-:W-:Y:S02]  /*5040*/  MOV R10, R11 ;  /* 0x0000000b000a7202 */ /* 0x000fe40000000f00 */
[----:B------:R-:W-:Y:S02]  /*5050*/  MOV R9, R23 ;  /* 0x0000001700097202 */ /* 0x000fe40000000f00 */
[----:B------:R-:W-:-:S07]  /*5060*/  MOV R15, 0x5080 ;  /* 0x00005080000f7802 */ /* 0x000fce0000000f00 */
[----:B------:R-:W-:Y:S05]  /*5070*/  CALL.REL.NOINC `($__internal_2_$__cuda_sm3x_div_rn_noftz_f32_slowpath) ;  /* 0x0000004c00847944 */ /* 0x000fea0003c00000 */
[----:B------:R-:W-:-:S07]  /*5080*/  IMAD.MOV.U32 R37, RZ, RZ, R9 ;  /* 0x000000ffff257224 */ /* 0x000fce00078e0009 */
.L_x_112:
[----:B------:R-:W-:Y:S05]  /*5090*/  BSYNC.RECONVERGENT B2 ;  /* 0x0000000000027941 */ /* 0x000fea0003800200 */
.L_x_111:
        /* <DEDUP_REMOVED lines=13> */
.L_x_114:
[----:B------:R-:W-:Y:S05]  /*5170*/  BSYNC.RECONVERGENT B2 ;  /* 0x0000000000027941 */ /* 0x000fea0003800200 */
.L_x_113:
        /* <DEDUP_REMOVED lines=15> */
.L_x_116:
[----:B------:R-:W-:Y:S05]  /*5270*/  BSYNC.RECONVERGENT B2 ;  /* 0x0000000000027941 */ /* 0x000fea0003800200 */
.L_x_115:
        /* <DEDUP_REMOVED lines=13> */
.L_x_118:
[----:B------:R-:W-:Y:S05]  /*5350*/  BSYNC.RECONVERGENT B2 ;  /* 0x0000000000027941 */ /* 0x000fea0003800200 */
.L_x_117:
        /* <DEDUP_REMOVED lines=15> */
.L_x_120:
[----:B------:R-:W-:Y:S05]  /*5450*/  BSYNC.RECONVERGENT B2 ;  /* 0x0000000000027941 */ /* 0x000fea0003800200 */
.L_x_119:
        /* <DEDUP_REMOVED lines=13> */
.L_x_122:
[----:B------:R-:W-:Y:S05]  /*5530*/  BSYNC.RECONVERGENT B2 ;  /* 0x0000000000027941 */ /* 0x000fea0003800200 */
.L_x_121:
[----:B------:R-:W0:Y:S01]  /*5540*/  MUFU.RCP64H R11, R29 ;  /* 0x0000001d000b7308 */ /* 0x000e220000001800 */
[----:B------:R-:W-:Y:S01]  /*5550*/  IADD3 R10, PT, PT, R29, 0x300402, RZ ;  /* 0x003004021d0a7810 */ /* 0x000fe20007ffe0ff */
[----:B------:R-:W-:-:S03]  /*5560*/  FADD R33, R9, R33 ;  /* 0x0000002109217221 */ /* 0x000fc60000000000 */
[----:B------:R-:W-:-:S03]  /*5570*/  FSETP.GEU.AND P0, PT, |R10|, 5.8789094863358348022e-39, PT ;  /* 0x004004020a00780b */ /* 0x000fc60003f0e200 */
[----:B------:R-:W1:Y:S01]  /*5580*/  F2F.F64.F32 R20, -R20 ;  /* 0x8000001400147310 */ /* 0x000e620000201800 */
[----:B0-----:R-:W-:-:S08]  /*5590*/  DFMA R14, -R28, R10, 1 ;  /* 0x3ff000001c0e742b */ /* 0x001fd0000000010a */
[----:B------:R-:W-:-:S08]  /*55a0*/  DFMA R14, R14, R14, R14 ;  /* 0x0000000e0e0e722b */ /* 0x000fd0000000000e */
[----:B------:R-:W-:-:S08]  /*55b0*/  DFMA R14, R10, R14, R10 ;  /* 0x0000000e0a0e722b */ /* 0x000fd0000000000a */
[----:B------:R-:W-:-:S08]  /*55c0*/  DFMA R22, -R28, R14, 1 ;  /* 0x3ff000001c16742b */ /* 0x000fd0000000010e */
[----:B------:R-:W-:Y:S01]  /*55d0*/  DFMA R22, R14, R22, R14 ;  /* 0x000000160e16722b */ /* 0x000fe2000000000e */
[----:B-1----:R-:W-:Y:S10]  /*55e0*/  @P0 BRA `(.L_x_123) ;  /* 0x0000000000180947 */ /* 0x002ff40003800000 */
[----:B------:R-:W-:Y:S02]  /*55f0*/  LOP3.LUT R18, R29, 0x7fffffff, RZ, 0xc0, !PT ;  /* 0x7fffffff1d127812 */ /* 0x000fe400078ec0ff */
[----:B------:R-:W-:Y:S02]  /*5600*/  MOV R9, 0x5630 ;  /* 0x0000563000097802 */ /* 0x000fe40000000f00 */
[----:B------:R-:W-:-:S07]  /*5610*/  IADD3 R18, PT, PT, R18, -0x100000, RZ ;  /* 0xfff0000012127810 */ /* 0x000fce0007ffe0ff */
[----:B------:R-:W-:Y:S05]  /*5620*/  CALL.REL.NOINC `($__internal_0_$__cuda_sm20_dblrcp_rn_slowpath_v3) ;  /* 0x0000003c00dc7944 */ /* 0x000fea0003c00000 */
[----:B------:R-:W-:Y:S01]  /*5630*/  IMAD.MOV.U32 R22, RZ, RZ, R14 ;  /* 0x000000ffff167224 */ /* 0x000fe200078e000e */
[----:B------:R-:W-:-:S07]  /*5640*/  MOV R23, R15 ;  /* 0x0000000f00177202 */ /* 0x000fce0000000f00 */
.L_x_123:
[----:B------:R-:W0:Y:S01]  /*5650*/  MUFU.RCP64H R11, R27 ;  /* 0x0000001b000b7308 */ /* 0x000e220000001800 */
[----:B------:R-:W-:Y:S01]  /*5660*/  IADD3 R10, PT, PT, R27, 0x300402, RZ ;  /* 0x003004021b0a7810 */ /* 0x000fe20007ffe0ff */
[----:B------:R-:W-:Y:S03]  /*5670*/  BSSY.RECONVERGENT B1, `(.L_x_124) ;  /* 0x000000e000017945 */ /* 0x000fe60003800200 */
        /* <DEDUP_REMOVED lines=13> */
.L_x_125:
[----:B------:R-:W-:Y:S05]  /*5750*/  BSYNC.RECONVERGENT B1 ;  /* 0x0000000000017941 */ /* 0x000fea0003800200 */
.L_x_124:
[----:B------:R-:W0:Y:S01]  /*5760*/  MUFU.RCP64H R11, R25 ;  /* 0x00000019000b7308 */ /* 0x000e220000001800 */
[----:B------:R-:W-:Y:S01]  /*5770*/  VIADD R10, R25, 0x300402 ;  /* 0x00300402190a7836 */ /* 0x000fe20000000000 */
[----:B------:R-:W-:Y:S01]  /*5780*/  BSSY.RECONVERGENT B1, `(.L_x_126) ;  /* 0x0000011000017945 */ /* 0x000fe20003800200 */
[----:B------:R-:W-:-:S03]  /*5790*/  DADD R22, R14, R22 ;  /* 0x000000000e167229 */ /* 0x000fc60000000016 */
        /* <DEDUP_REMOVED lines=15> */
.L_x_127:
[----:B------:R-:W-:Y:S05]  /*5890*/  BSYNC.RECONVERGENT B1 ;  /* 0x0000000000017941 */ /* 0x000fea0003800200 */
.L_x_126:
[----:B------:R-:W0:Y:S01]  /*58a0*/  F2F.F64.F32 R10, R19 ;  /* 0x00000013000a7310 */ /* 0x000e220000201800 */
[----:B------:R-:W-:-:S07]  /*58b0*/  DADD R16, R22, R16 ;  /* 0x0000000016107229 */ /* 0x000fce0000000010 */
[----:B------:R-:W1:Y:S01]  /*58c0*/  F2F.F64.F32 R8, R8 ;  /* 0x0000000800087310 */ /* 0x000e620000201800 */
[C---:B0-----:R-:W-:Y:S02]  /*58d0*/  DFMA R10, R16.reuse, R10, 4 ;  /* 0x40100000100a742b */ /* 0x041fe4000000000a */
[----:B-1----:R-:W-:-:S08]  /*58e0*/  DMUL R16, R16, R8 ;  /* 0x0000000810107228 */ /* 0x002fd00000000000 */
[----:B------:R-:W-:-:S06]  /*58f0*/  DFMA R10, R20, R10, -R16 ;  /* 0x0000000a140a722b */ /* 0x000fcc0000000810 */
[----:B------:R2:W3:Y:S05]  /*5900*/  F2F.F32.F64 R34, R10 ;  /* 0x0000000a00227310 */ /* 0x0004ea0000301000 */
.L_x_45:
[----:B------:R-:W-:Y:S05]  /*5910*/  BSYNC.RECONVERGENT B0 ;  /* 0x0000000000007941 */ /* 0x000fea0003800200 */
.L_x_12:
[----:B------:R-:W-:Y:S05]  /*5920*/  WARPSYNC.ALL ;  /* 0x0000000000007948 */ /* 0x000fea0003800000 */
[----:B------:R-:W4:Y:S01]  /*5930*/  LDC R35, c[0x0][0x390] ;  /* 0x0000e400ff237b82 */ /* 0x000f220000000800 */
[----:B------:R-:W-:Y:S01]  /*5940*/  ISETP.GE.U32.AND P0, PT, R3, UR7, PT ;  /* 0x0000000703007c0c */ /* 0x000fe2000bf06070 */
[----:B------:R-:W0:Y:S01]  /*5950*/  LDCU.64 UR22, c[0x0][0x390] ;  /* 0x00007200ff1677ac */ /* 0x000e220008000a00 */
[----:B------:R-:W-:Y:S01]  /*5960*/  BSSY.RECONVERGENT B0, `(.L_x_128) ;  /* 0x0000047000007945 */ /* 0x000fe20003800200 */
[----:B------:R-:W0:Y:S10]  /*5970*/  LDCU.64 UR16, c[0x0][0x3c0] ;  /* 0x00007800ff1077ac */ /* 0x000e340008000a00 */
[----:B------:R-:W-:Y:S05]  /*5980*/  @P0 BRA `(.L_x_129) ;  /* 0x0000000400100947 */ /* 0x000fea0003800000 */
[----:B------:R-:W5:Y:S01]  /*5990*/  LDCU UR4, c[0x0][0x390] ;  /* 0x00007200ff0477ac */ /* 0x000f620008000800 */
[----:B------:R-:W-:Y:S01]  /*59a0*/  MOV R8, R3 ;  /* 0x0000000300087202 */ /* 0x000fe20000000f00 */
[----:B-----5:R-:W5:Y:S01]  /*59b0*/  I2F.U32.RP R13, UR4 ;  /* 0x00000004000d7d06 */ /* 0x020f620008209000 */
[----:B------:R-:W-:-:S07]  /*59c0*/  ISETP.NE.U32.AND P0, PT, RZ, UR4, PT ;  /* 0x00000004ff007c0c */ /* 0x000fce000bf05070 */
[----:B-----5:R-:W2:Y:S02]  /*59d0*/  MUFU.RCP R13, R13 ;  /* 0x0000000d000d7308 */ /* 0x020ea40000001000 */
[----:B--2---:R-:W-:-:S06]  /*59e0*/  VIADD R10, R13, 0xffffffe ;  /* 0x0ffffffe0d0a7836 */ /* 0x004fcc0000000000 */
[----:B------:R2:W5:Y:S02]  /*59f0*/  F2I.FTZ.U32.TRUNC.NTZ R11, R10 ;  /* 0x0000000a000b7305 */ /* 0x000564000021f000 */
[----:B--2---:R-:W-:Y:S01]  /*5a00*/  IMAD.MOV.U32 R10, RZ, RZ, RZ ;  /* 0x000000ffff0a7224 */ /* 0x004fe200078e00ff */
[----:B-----5:R-:W-:-:S05]  /*5a10*/  IADD3 R9, PT, PT, RZ, -R11, RZ ;  /* 0x8000000bff097210 */ /* 0x020fca0007ffe0ff */
[----:B------:R-:W-:-:S04]  /*5a20*/  IMAD R9, R9, UR4, RZ ;  /* 0x0000000409097c24 */ /* 0x000fc8000f8e02ff */
[----:B------:R-:W-:Y:S01]  /*5a30*/  IMAD.HI.U32 R11, R11, R9, R10 ;  /* 0x000000090b0b7227 */ /* 0x000fe200078e000a */
[----:B------:R-:W-:-:S07]  /*5a40*/  LOP3.LUT R9, RZ, UR4, RZ, 0x33, !PT ;  /* 0x00000004ff097c12 */ /* 0x000fce000f8e33ff */
.L_x_130:
[----:B0-----:R-:W-:Y:S01]  /*5a50*/  SHF.R.U32.HI R10, RZ, 0x2, R8 ;  /* 0x00000002ff0a7819 */ /* 0x001fe20000011608 */
[----:B------:R-:W-:-:S04]  /*5a60*/  ULEA UR4, -UR13, URZ, 0x2 ;  /* 0x000000ff0d047291 */ /* 0x000fc8000f8e11ff */
[----:B------:R-:W-:-:S05]  /*5a70*/  IMAD.HI.U32 R14, R11, R10, RZ ;  /* 0x0000000a0b0e7227 */ /* 0x000fca00078e00ff */
[----:B------:R-:W-:-:S05]  /*5a80*/  IADD3 R13, PT, PT, -R14, RZ, RZ ;  /* 0x000000ff0e0d7210 */ /* 0x000fca0007ffe1ff */
[----:B0-----:R-:W-:-:S05]  /*5a90*/  IMAD R13, R13, UR22, R10 ;  /* 0x000000160d0d7c24 */ /* 0x001fca000f8e020a */
[----:B------:R-:W-:-:S13]  /*5aa0*/  ISETP.GE.U32.AND P1, PT, R13, UR22, PT ;  /* 0x000000160d007c0c */ /* 0x000fda000bf26070 */
[----:B------:R-:W-:Y:S01]  /*5ab0*/  @P1 IADD3 R13, PT, PT, R13, -UR22, RZ ;  /* 0x800000160d0d1c10 */ /* 0x000fe2000fffe0ff */
[----:B------:R-:W-:-:S03]  /*5ac0*/  @P1 VIADD R14, R14, 0x1 ;  /* 0x000000010e0e1836 */ /* 0x000fc60000000000 */
[----:B------:R-:W-:-:S13]  /*5ad0*/  ISETP.GE.U32.AND P2, PT, R13, UR22, PT ;  /* 0x000000160d007c0c */ /* 0x000fda000bf46070 */
[----:B------:R-:W-:-:S04]  /*5ae0*/  @P2 IADD3 R14, PT, PT, R14, 0x1, RZ ;  /* 0x000000010e0e2810 */ /* 0x000fc80007ffe0ff */
[----:B------:R-:W-:-:S05]  /*5af0*/  SEL R13, R9, R14, !P0 ;  /* 0x0000000e090d7207 */ /* 0x000fca0004000000 */
[----:B------:R-:W-:-:S04]  /*5b00*/  IMAD R14, R13, UR4, R8 ;  /* 0x000000040d0e7c24 */ /* 0x000fc8000f8e0208 */
[----:B------:R-:W-:-:S05]  /*5b10*/  IMAD.HI.U32 R16, R11, R14, RZ ;  /* 0x0000000e0b107227 */ /* 0x000fca00078e00ff */
[----:B------:R-:W-:-:S05]  /*5b20*/  IADD3 R13, PT, PT, -R16, RZ, RZ ;  /* 0x000000ff100d7210 */ /* 0x000fca0007ffe1ff */
[----:B------:R-:W-:-:S05]  /*5b30*/  IMAD R14, R13, UR22, R14 ;  /* 0x000000160d0e7c24 */ /* 0x000fca000f8e020e */
[----:B------:R-:W-:-:S13]  /*5b40*/  ISETP.GE.U32.AND P1, PT, R14, UR22, PT ;  /* 0x000000160e007c0c */ /* 0x000fda000bf26070 */
[----:B------:R-:W-:Y:S01]  /*5b50*/  @P1 VIADD R14, R14, -UR22 ;  /* 0x800000160e0e1c36 */ /* 0x000fe20008000000 */
[----:B------:R-:W-:-:S04]  /*5b60*/  @P1 IADD3 R16, PT, PT, R16, 0x1, RZ ;  /* 0x0000000110101810 */ /* 0x000fc80007ffe0ff */
[----:B------:R-:W-:-:S13]  /*5b70*/  ISETP.GE.U32.AND P2, PT, R14, UR22, PT ;  /* 0x000000160e007c0c */ /* 0x000fda000bf46070 */
[----:B------:R-:W-:-:S04]  /*5b80*/  @P2 IADD3 R16, PT, PT, R16, 0x1, RZ ;  /* 0x0000000110102810 */ /* 0x000fc80007ffe0ff */
[----:B------:R-:W-:-:S04]  /*5b90*/  SEL R13, R9, R16, !P0 ;  /* 0x00000010090d7207 */ /* 0x000fc80004000000 */
[----:B------:R-:W-:-:S05]  /*5ba0*/  IADD3 R15, P1, PT, R12, R13, RZ ;  /* 0x0000000d0c0f7210 */ /* 0x000fca0007f3e0ff */
[----:B------:R-:W-:Y:S01]  /*5bb0*/  IMAD.X R16, RZ, RZ, RZ, P1 ;  /* 0x000000ffff107224 */ /* 0x000fe200008e06ff */
[----:B------:R-:W-:-:S04]  /*5bc0*/  LEA R14, P1, R15, UR16, 0x2 ;  /* 0x000000100f0e7c11 */ /* 0x000fc8000f8210ff */
[----:B------:R-:W-:-:S06]  /*5bd0*/  LEA.HI.X R15, R15, UR17, R16, 0x2, P1 ;  /* 0x000000110f0f7c11 */ /* 0x000fcc00088f1410 */
[----:B------:R-:W2:Y:S01]  /*5be0*/  LDG.E R15, desc[UR14][R14.64] ;  /* 0x0000000e0e0f7981 */ /* 0x000ea2000c1e1900 */
[----:B------:R-:W-:Y:S01]  /*5bf0*/  IMAD.HI.U32 R16, R11, R8, RZ ;  /* 0x000000080b107227 */ /* 0x000fe200078e00ff */
[----:B------:R-:W-:-:S04]  /*5c00*/  ISETP.GE.U32.AND P2, PT, R10, UR22, PT ;  /* 0x000000160a007c0c */ /* 0x000fc8000bf46070 */
[----:B------:R-:W-:-:S05]  /*5c10*/  IADD3 R17, PT, PT, -R16, RZ, RZ ;  /* 0x000000ff10117210 */ /* 0x000fca0007ffe1ff */
[----:B------:R-:W-:-:S04]  /*5c20*/  IMAD R20, R17, UR22, R8 ;  /* 0x0000001611147c24 */ /* 0x000fc8000f8e0208 */
[----:B------:R-:W0:Y:S01]  /*5c30*/  @!P2 LDC.64 R16, c[0x0][0x3a8] ;  /* 0x0000ea00ff10ab82 */ /* 0x000e220000000a00 */
[----:B------:R-:W-:-:S07]  /*5c40*/  ISETP.GE.U32.AND P1, PT, R20, UR22, PT ;  /* 0x0000001614007c0c */ /* 0x000fce000bf26070 */
[----:B------:R-:W5:Y:S06]  /*5c50*/  @P2 LDC.64 R18, c[0x0][0x3b0] ;  /* 0x0000ec00ff122b82 */ /* 0x000f6c0000000a00 */
[----:B------:R-:W-:-:S04]  /*5c60*/  @P1 IADD3 R20, PT, PT, R20, -UR22, RZ ;  /* 0x8000001614141c10 */ /* 0x000fc8000fffe0ff */
[----:B------:R-:W-:-:S13]  /*5c70*/  ISETP.GE.U32.AND P1, PT, R20, UR22, PT ;  /* 0x0000001614007c0c */ /* 0x000fda000bf26070 */
[----:B------:R-:W-:-:S05]  /*5c80*/  @P1 VIADD R20, R20, -UR22 ;  /* 0x8000001614141c36 */ /* 0x000fca0008000000 */
[----:B------:R-:W-:-:S05]  /*5c90*/  SEL R20, R9, R20, !P0 ;  /* 0x0000001409147207 */ /* 0x000fca0004000000 */
[----:B--2---:R-:W-:-:S04]  /*5ca0*/  IMAD R15, R15, UR22, R20 ;  /* 0x000000160f0f7c24 */ /* 0x004fc8000f8e0214 */
[----:B------:R-:W-:-:S04]  /*5cb0*/  IMAD R21, R15, UR23, R32 ;  /* 0x000000170f157c24 */ /* 0x000fc8000f8e0220 */
[----:B0-----:R-:W-:-:S04]  /*5cc0*/  @!P2 IMAD.WIDE.U32 R14, R21, 0x4, R16 ;  /* 0x00000004150ea825 */ /* 0x001fc800078e0010 */
[----:B-----5:R-:W-:Y:S02]  /*5cd0*/  @P2 IMAD.WIDE.U32 R16, R21, 0x4, R18 ;  /* 0x0000000415102825 */ /* 0x020fe400078e0012 */
[----:B------:R-:W2:Y:S04]  /*5ce0*/  @!P2 LDG.E R15, desc[UR14][R14.64] ;  /* 0x0000000e0e0fa981 */ /* 0x000ea8000c1e1900 */
[----:B------:R-:W5:Y:S01]  /*5cf0*/  @P2 LDG.E R17, desc[UR14][R16.64] ;  /* 0x0000000e10112981 */ /* 0x000f62000c1e1900 */
[----:B------:R-:W-:Y:S01]  /*5d00*/  MOV R10, 0x400 ;  /* 0x00000400000a7802 */ /* 0x000fe20000000f00 */
[----:B------:R-:W-:Y:S01]  /*5d10*/  IMAD R13, R13, UR22, R20 ;  /* 0x000000160d0d7c24 */ /* 0x000fe2000f8e0214 */
[----:B------:R-:W-:Y:S01]  /*5d20*/  IADD3 R8, PT, PT, R8, UR12, RZ ;  /* 0x0000000c08087c10 */ /* 0x000fe2000fffe0ff */
[----:B------:R-:W0:Y:S01]  /*5d30*/  S2R R19, SR_CgaCtaId ;  /* 0x0000000000137919 */ /* 0x000e220000008800 */
[----:B------:R-:W-:-:S02]  /*5d40*/  @P2 IADD3 R18, PT, PT, R10, 0x100, RZ ;  /* 0x000001000a122810 */ /* 0x000fc40007ffe0ff */
[----:B------:R-:W-:Y:S02]  /*5d50*/  ISETP.GE.U32.AND P1, PT, R8, UR7, PT ;  /* 0x0000000708007c0c */ /* 0x000fe4000bf26070 */
[C---:B0-----:R-:W-:Y:S02]  /*5d60*/  @!P2 LEA R10, R19.reuse, R10, 0x18 ;  /* 0x0000000a130aa211 */ /* 0x041fe400078ec0ff */
[----:B------:R-:W-:Y:S02]  /*5d70*/  @P2 LEA R18, R19, R18, 0x18 ;  /* 0x0000001213122211 */ /* 0x000fe400078ec0ff */
[----:B------:R-:W-:-:S03]  /*5d80*/  @!P2 LEA R10, R13, R10, 0x2 ;  /* 0x0000000a0d0aa211 */ /* 0x000fc600078e10ff */
[----:B------:R-:W-:Y:S02]  /*5d90*/  @P2 IMAD R18, R13, 0x4, R18 ;  /* 0x000000040d122824 */ /* 0x000fe400078e0212 */
[----:B--2---:R0:W-:Y:S04]  /*5da0*/  @!P2 STS [R10], R15 ;  /* 0x0000000f0a00a388 */ /* 0x0041e80000000800 */
[----:B-----5:R0:W-:Y:S01]  /*5db0*/  @P2 STS [R18], R17 ;  /* 0x0000001112002388 */ /* 0x0201e20000000800 */
[----:B------:R-:W-:Y:S05]  /*5dc0*/  @!P1 BRA `(.L_x_130) ;  /* 0xfffffffc00209947 */ /* 0x000fea000383ffff */
.L_x_129:
[----:B0-----:R-:W-:Y:S05]  /*5dd0*/  BSYNC.RECONVERGENT B0 ;  /* 0x0000000000007941 */ /* 0x001fea0003800200 */
.L_x_128:
[----:B------:R-:W-:Y:S01]  /*5de0*/  BAR.SYNC.DEFER_BLOCKING 0x0 ;  /* 0x0000000000007b1d */ /* 0x000fe20000010000 */
[----:B----4-:R-:W-:-:S13]  /*5df0*/  ISETP.NE.AND P0, PT, R35, RZ, PT ;  /* 0x000000ff2300720c */ /* 0x010fda0003f05270 */
[----:B------:R-:W-:Y:S05]  /*5e00*/  @!P0 BRA `(.L_x_131) ;  /* 0x0000002000b48947 */ /* 0x000fea0003800000 */
[----:B------:R-:W-:Y:S01]  /*5e10*/  UISETP.GE.U32.AND UP1, UPT, UR18, 0x7, UPT ;  /* 0x000000071200788c */ /* 0x000fe2000bf26070 */
[----:B------:R-:W-:-:S08]  /*5e20*/  HFMA2 R18, -RZ, RZ, 0, 0 ;  /* 0x00000000ff127431 */ /* 0x000fd000000001ff */
[----:B------:R-:W-:Y:S05]  /*5e30*/  BRA.U !UP1, `(.L_x_132) ;  /* 0x0000000109b47547 */ /* 0x000fea000b800000 */
[----:B------:R-:W0:Y:S01]  /*5e40*/  S2R R44, SR_CgaCtaId ;  /* 0x00000000002c7919 */ /* 0x000e220000008800 */
[----:B------:R-:W-:Y:S02]  /*5e50*/  MOV R45, 0x400 ;  /* 0x00000400002d7802 */ /* 0x000fe40000000f00 */
[----:B------:R-:W-:-:S03]  /*5e60*/  MOV R46, RZ ;  /* 0x000000ff002e7202 */ /* 0x000fc60000000f00 */
[----:B------:R-:W-:Y:S01]  /*5e70*/  VIADD R9, R45, 0x100 ;  /* 0x000001002d097836 */ /* 0x000fe20000000000 */
[----:B0-----:R-:W-:-:S04]  /*5e80*/  LEA R45, R44, R45, 0x18 ;  /* 0x0000002d2c2d7211 */ /* 0x001fc800078ec0ff */
[----:B------:R-:W-:-:S07]  /*5e90*/  LEA R44, R44, R9, 0x18 ;  /* 0x000000092c2c7211 */ /* 0x000fce00078ec0ff */
.L_x_133:
[----:B0-----:R-:W-:-:S05]  /*5ea0*/  LEA R47, R46, R1, 0x2 ;  /* 0x000000012e2f7211 */ /* 0x001fca00078e10ff */
[----:B--2---:R-:W2:Y:S04]  /*5eb0*/  LDL.128 R8, [R47] ;  /* 0x000000002f087983 */ /* 0x004ea80000100c00 */
[----:B------:R-:W4:Y:S01]  /*5ec0*/  LDL.128 R12, [R47+0x10] ;  /* 0x000010002f0c7983 */ /* 0x000f220000100c00 */
[C---:B------:R-:W-:Y:S01]  /*5ed0*/  IMAD R49, R46.reuse, 0x4, R44 ;  /* 0x000000042e317824 */ /* 0x040fe200078e022c */
[C---:B------:R-:W-:Y:S02]  /*5ee0*/  LEA R48, R46.reuse, R45, 0x2 ;  /* 0x0000002d2e307211 */ /* 0x040fe400078e10ff */
[----:B------:R-:W-:Y:S02]  /*5ef0*/  IADD3 R46, PT, PT, R46, 0x8, RZ ;  /* 0x000000082e2e7810 */ /* 0x000fe40007ffe0ff */
[----:B------:R-:W0:Y:S02]  /*5f00*/  LDS.128 R16, [R49] ;  /* 0x0000000031107984 */ /* 0x000e240000000c00 */
[----:B------:R-:W-:-:S02]  /*5f10*/  ISETP.NE.AND P0, PT, R46, UR8, PT ;  /* 0x000000082e007c0c */ /* 0x000fc4000bf05270 */
[----:B------:R-:W5:Y:S04]  /*5f20*/  LDS.128 R20, [R48] ;  /* 0x0000000030147984 */ /* 0x000f680000000c00 */
[----:B------:R-:W3:Y:S04]  /*5f30*/  LDS.128 R24, [R49+0x10] ;  /* 0x0000100031187984 */ /* 0x000ee80000000c00 */
[----:B-1----:R-:W1:Y:S01]  /*5f40*/  LDS.128 R28, [R48+0x10] ;  /* 0x00001000301c7984 */ /* 0x002e620000000c00 */
[----:B0-----:R-:W-:Y:S01]  /*5f50*/  FMUL R51, R16, R16 ;  /* 0x0000001010337220 */ /* 0x001fe20000400000 */
[----:B------:R-:W-:Y:S01]  /*5f60*/  FMUL R16, R17, R17 ;  /* 0x0000001111107220 */ /* 0x000fe20000400000 */
[----:B------:R-:W-:Y:S01]  /*5f70*/  FMUL R17, R18, R18 ;  /* 0x0000001212117220 */ /* 0x000fe20000400000 */
[----:B------:R-:W-:Y:S01]  /*5f80*/  FMUL R18, R19, R19 ;  /* 0x0000001313127220 */ /* 0x000fe20000400000 */
[----:B-----5:R-:W-:Y:S01]  /*5f90*/  FFMA R51, R20, R20, R51 ;  /* 0x0000001414337223 */ /* 0x020fe20000000033 */
[----:B------:R-:W-:Y:S01]  /*5fa0*/  FFMA R16, R21, R21, R16 ;  /* 0x0000001515107223 */ /* 0x000fe20000000010 */
[----:B------:R-:W-:Y:S01]  /*5fb0*/  FFMA R17, R22, R22, R17 ;  /* 0x0000001616117223 */ /* 0x000fe20000000011 */
[----:B------:R-:W-:Y:S01]  /*5fc0*/  FFMA R18, R23, R23, R18 ;  /* 0x0000001717127223 */ /* 0x000fe20000000012 */
[----:B---3--:R-:W-:-:S04]  /*5fd0*/  FMUL R19, R26, R26 ;  /* 0x0000001a1a137220 */ /* 0x008fc80000400000 */
[----:B-1----:R-:W-:Y:S01]  /*5fe0*/  FFMA R19, R30, R30, R19 ;  /* 0x0000001e1e137223 */ /* 0x002fe20000000013 */
[-C--:B--2---:R-:W-:Y:S01]  /*5ff0*/  FFMA R9, R16, R37.reuse, R9 ;  /* 0x0000002510097223 */ /* 0x084fe20000000009 */
[-C--:B------:R-:W-:Y:S01]  /*6000*/  FFMA R10, R17, R37.reuse, R10 ;  /* 0x00000025110a7223 */ /* 0x080fe2000000000a */
[----:B------:R-:W-:Y:S01]  /*6010*/  FFMA R11, R18, R37, R11 ;  /* 0x00000025120b7223 */ /* 0x000fe2000000000b */
[----:B------:R-:W-:Y:S01]  /*6020*/  FMUL R17, R24, R24 ;  /* 0x0000001818117220 */ /* 0x000fe20000400000 */
[----:B------:R-:W-:Y:S01]  /*6030*/  FMUL R16, R25, R25 ;  /* 0x0000001919107220 */ /* 0x000fe20000400000 */
[----:B------:R-:W-:Y:S01]  /*6040*/  FMUL R18, R27, R27 ;  /* 0x0000001b1b127220 */ /* 0x000fe20000400000 */
[----:B------:R-:W-:Y:S01]  /*6050*/  FFMA R8, R51, R37, R8 ;  /* 0x0000002533087223 */ /* 0x000fe20000000008 */
[----:B------:R-:W-:Y:S01]  /*6060*/  FFMA R17, R28, R28, R17 ;  /* 0x0000001c1c117223 */ /* 0x000fe20000000011 */
[----:B------:R-:W-:Y:S01]  /*6070*/  FFMA R16, R29, R29, R16 ;  /* 0x0000001d1d107223 */ /* 0x000fe20000000010 */
[----:B------:R-:W-:Y:S01]  /*6080*/  FFMA R18, R31, R31, R18 ;  /* 0x0000001f1f127223 */ /* 0x000fe20000000012 */
[-C--:B----4-:R-:W-:Y:S01]  /*6090*/  FFMA R14, R19, R37.reuse, R14 ;  /* 0x00000025130e7223 */ /* 0x090fe2000000000e */
[-C--:B------:R-:W-:Y:S01]  /*60a0*/  FFMA R12, R17, R37.reuse, R12 ;  /* 0x00000025110c7223 */ /* 0x080fe2000000000c */
[-C--:B------:R-:W-:Y:S01]  /*60b0*/  FFMA R13, R16, R37.reuse, R13 ;  /* 0x00000025100d7223 */ /* 0x080fe2000000000d */
[----:B------:R-:W-:Y:S01]  /*60c0*/  FFMA R15, R18, R37, R15 ;  /* 0x00000025120f7223 */ /* 0x000fe2000000000f */
[----:B------:R0:W-:Y:S04]  /*60d0*/  STL.128 [R47], R8 ;  /* 0x000000082f007387 */ /* 0x0001e80000100c00 */
[----:B------:R0:W-:Y:S01]  /*60e0*/  STL.128 [R47+0x10], R12 ;  /* 0x0000100c2f007387 */ /* 0x0001e20000100c00 */
[----:B------:R-:W-:Y:S05]  /*60f0*/  @P0 BRA `(.L_x_133) ;  /* 0xfffffffc00680947 */ /* 0x000fea000383ffff */
[----:B------:R-:W-:-:S07]  /*6100*/  IMAD.U32 R18, RZ, RZ, UR8 ;  /* 0x00000008ff127e24 */ /* 0x000fce000f8e00ff */
.L_x_132:
[----:B------:R-:W-:Y:S01]  /*6110*/  UISETP.NE.AND UP0, UPT, UR19, URZ, UPT ;  /* 0x000000ff1300728c */ /* 0x000fe2000bf05270 */
[----:B------:R-:W-:Y:S01]  /*6120*/  LOP3.LUT R16, R35, 0x1, RZ, 0xc0, !PT ;  /* 0x0000000123107812 */ /* 0x000fe200078ec0ff */
[----:B------:R-:W-:Y:S02]  /*6130*/  UIADD3 UR9, UPT, UPT, UR19, -0x1, URZ ;  /* 0xffffffff13097890 */ /* 0x000fe4000fffe0ff */
[----:B------:R-:W-:-:S05]  /*6140*/  UIADD3 UR10, UPT, UPT, UR20, -0x1, URZ ;  /* 0xffffffff140a7890 */ /* 0x000fca000fffe0ff */
[----:B------:R-:W-:Y:S07]  /*6150*/  BRA.U !UP0, `(.L_x_134) ;  /* 0x0000000508347547 */ /* 0x000fee000b800000 */
[----:B------:R-:W-:Y:S02]  /*6160*/  UISETP.GE.U32.AND UP2, UPT, UR9, 0x3, UPT ;  /* 0x000000030900788c */ /* 0x000fe4000bf46070 */
[----:B------:R-:W-:-:S07]  /*6170*/  UISETP.NE.AND UP3, UPT, UR20, URZ, UPT ;  /* 0x000000ff1400728c */ /* 0x000fce000bf65270 */
[----:B------:R-:W-:Y:S05]  /*6180*/  BRA.U !UP2, `(.L_x_135) ;  /* 0x000000010a847547 */ /* 0x000fea000b800000 */
[----:B------:R-:W-:-:S05]  /*6190*/  LEA R20, R18, R1, 0x2 ;  /* 0x0000000112147211 */ /* 0x000fca00078e10ff */
[----:B------:R-:W4:Y:S04]  /*61a0*/  LDL R23, [R20] ;  /* 0x0000000014177983 */ /* 0x000f280000100800 */
[----:B------:R-:W5:Y:S04]  /*61b0*/  LDL R27, [R20+0x4] ;  /* 0x00000400141b7983 */ /* 0x000f680000100800 */
[----:B------:R-:W3:Y:S04]  /*61c0*/  LDL R25, [R20+0x8] ;  /* 0x0000080014197983 */ /* 0x000ee80000100800 */
[----:B------:R-:W3:Y:S01]  /*61d0*/  LDL R29, [R20+0xc] ;  /* 0x00000c00141d7983 */ /* 0x000ee20000100800 */
[----:B0-----:R-:W-:Y:S01]  /*61e0*/  MOV R8, 0x400 ;  /* 0x0000040000087802 */ /* 0x001fe20000000f00 */
[----:B------:R-:W0:Y:S03]  /*61f0*/  S2R R9, SR_CgaCtaId ;  /* 0x0000000000097919 */ /* 0x000e260000008800 */
[----:B--2---:R-:W-:-:S04]  /*6200*/  IADD3 R10, PT, PT, R8, 0x100, RZ ;  /* 0x00000100080a7810 */ /* 0x004fc80007ffe0ff */
[C---:B0-----:R-:W-:Y:S02]  /*6210*/  LEA R19, R9.reuse, R10, 0x18 ;  /* 0x0000000a09137211 */ /* 0x041fe400078ec0ff */
[----:B------:R-:W-:-:S03]  /*6220*/  LEA R17, R9, R8, 0x18 ;  /* 0x0000000809117211 */ /* 0x000fc600078ec0ff */
[C---:B------:R-:W-:Y:S01]  /*6230*/  IMAD R19, R18.reuse, 0x4, R19 ;  /* 0x0000000412137824 */ /* 0x040fe200078e0213 */
[C---:B------:R-:W-:Y:S02]  /*6240*/  LEA R17, R18.reuse, R17, 0x2 ;  /* 0x0000001112117211 */ /* 0x040fe400078e10ff */
[----:B------:R-:W-:Y:S02]  /*6250*/  IADD3 R18, PT, PT, R18, 0x4, RZ ;  /* 0x0000000412127810 */ /* 0x000fe40007ffe0ff */
[----:B------:R-:W0:Y:S04]  /*6260*/  LDS.64 R14, [R19] ;  /* 0x00000000130e7984 */ /* 0x000e280000000a00 */
[----:B------:R-:W2:Y:S04]  /*6270*/  LDS.64 R12, [R19+0x8] ;  /* 0x00000800130c7984 */ /* 0x000ea80000000a00 */
[----:B------:R-:W1:Y:S04]  /*6280*/  LDS.64 R10, [R17] ;  /* 0x00000000110a7984 */ /* 0x000e680000000a00 */
[----:B------:R-:W1:Y:S01]  /*6290*/  LDS.64 R8, [R17+0x8] ;  /* 0x0000080011087984 */ /* 0x000e620000000a00 */
[----:B0-----:R-:W-:Y:S01]  /*62a0*/  FMUL R21, R14, R14 ;  /* 0x0000000e0e157220 */ /* 0x001fe20000400000 */
[----:B------:R-:W-:Y:S01]  /*62b0*/  FMUL R14, R15, R15 ;  /* 0x0000000f0f0e7220 */ /* 0x000fe20000400000 */
[----:B--2---:R-:W-:Y:S01]  /*62c0*/  FMUL R15, R12, R12 ;  /* 0x0000000c0c0f7220 */ /* 0x004fe20000400000 */
[----:B------:R-:W-:Y:S01]  /*62d0*/  FMUL R12, R13, R13 ;  /* 0x0000000d0d0c7220 */ /* 0x000fe20000400000 */
[----:B-1----:R-:W-:Y:S01]  /*62e0*/  FFMA R10, R10, R10, R21 ;  /* 0x0000000a0a0a7223 */ /* 0x002fe20000000015 */
[----:B------:R-:W-:Y:S01]  /*62f0*/  FFMA R14, R11, R11, R14 ;  /* 0x0000000b0b0e7223 */ /* 0x000fe2000000000e */
[----:B------:R-:W-:Y:S01]  /*6300*/  FFMA R8, R8, R8, R15 ;  /* 0x0000000808087223 */ /* 0x000fe2000000000f */
[----:B------:R-:W-:Y:S01]  /*6310*/  FFMA R12, R9, R9, R12 ;  /* 0x00000009090c7223 */ /* 0x000fe2000000000c */
[-C--:B----4-:R-:W-:Y:S01]  /*6320*/  FFMA R23, R10, R37.reuse, R23 ;  /* 0x000000250a177223 */ /* 0x090fe20000000017 */
[----:B-----5:R-:W-:-:S04]  /*6330*/  FFMA R9, R14, R37, R27 ;  /* 0x000000250e097223 */ /* 0x020fc8000000001b */
[----:B------:R4:W-:Y:S01]  /*6340*/  STL [R20], R23 ;  /* 0x0000001714007387 */ /* 0x0009e20000100800 */
[----:B---3--:R-:W-:-:S03]  /*6350*/  FFMA R25, R8, R37, R25 ;  /* 0x0000002508197223 */ /* 0x008fc60000000019 */
[----:B------:R4:W-:Y:S01]  /*6360*/  STL [R20+0x4], R9 ;  /* 0x0000040914007387 */ /* 0x0009e20000100800 */
[----:B------:R-:W-:-:S03]  /*6370*/  FFMA R11, R12, R37, R29 ;  /* 0x000000250c0b7223 */ /* 0x000fc6000000001d */
[----:B------:R4:W-:Y:S04]  /*6380*/  STL [R20+0x8], R25 ;  /* 0x0000081914007387 */ /* 0x0009e80000100800 */
[----:B------:R4:W-:Y:S02]  /*6390*/  STL [R20+0xc], R11 ;  /* 0x00000c0b14007387 */ /* 0x0009e40000100800 */
.L_x_135:
[----:B------:R-:W-:Y:S05]  /*63a0*/  BRA.U !UP3, `(.L_x_134) ;  /* 0x000000010ba07547 */ /* 0x000fea000b800000 */
[----:B------:R-:W-:Y:S01]  /*63b0*/  UISETP.NE.AND UP2, UPT, UR10, URZ, UPT ;  /* 0x000000ff0a00728c */ /* 0x000fe2000bf45270 */
[----:B------:R-:W-:-:S08]  /*63c0*/  ISETP.NE.AND P0, PT, R16, RZ, PT ;  /* 0x000000ff1000720c */ /* 0x000fd00003f05270 */
[----:B------:R-:W-:Y:S05]  /*63d0*/  BRA.U !UP2, `(.L_x_136) ;  /* 0x000000010a547547 */ /* 0x000fea000b800000 */
[----:B------:R-:W-:-:S05]  /*63e0*/  IMAD R17, R18, 0x4, R1 ;  /* 0x0000000412117824 */ /* 0x000fca00078e0201 */
[----:B0-----:R-:W5:Y:S04]  /*63f0*/  LDL R8, [R17] ;  /* 0x0000000011087983 */ /* 0x001f680000100800 */
[----:B--2---:R-:W2:Y:S01]  /*6400*/  LDL R10, [R17+0x4] ;  /* 0x00000400110a7983 */ /* 0x004ea20000100800 */
[----:B----4-:R-:W-:Y:S01]  /*6410*/  MOV R9, 0x400 ;  /* 0x0000040000097802 */ /* 0x010fe20000000f00 */
[----:B------:R-:W0:Y:S03]  /*6420*/  S2R R12, SR_CgaCtaId ;  /* 0x00000000000c7919 */ /* 0x000e260000008800 */
[----:B------:R-:W-:-:S04]  /*6430*/  IADD3 R11, PT, PT, R9, 0x100, RZ ;  /* 0x00000100090b7810 */ /* 0x000fc80007ffe0ff */
[C---:B0-----:R-:W-:Y:S02]  /*6440*/  LEA R11, R12.reuse, R11, 0x18 ;  /* 0x0000000b0c0b7211 */ /* 0x041fe400078ec0ff */
[----:B------:R-:W-:Y:S02]  /*6450*/  LEA R9, R12, R9, 0x18 ;  /* 0x000000090c097211 */ /* 0x000fe400078ec0ff */
[----:B------:R-:W-:-:S03]  /*6460*/  LEA R14, R18, R11, 0x2 ;  /* 0x0000000b120e7211 */ /* 0x000fc600078e10ff */
[C---:B------:R-:W-:Y:S01]  /*6470*/  IMAD R11, R18.reuse, 0x4, R9 ;  /* 0x00000004120b7824 */ /* 0x040fe200078e0209 */
[----:B------:R-:W-:Y:S02]  /*6480*/  IADD3 R18, PT, PT, R18, 0x2, RZ ;  /* 0x0000000212127810 */ /* 0x000fe40007ffe0ff */
[----:B------:R-:W0:Y:S04]  /*6490*/  LDS.64 R14, [R14] ;  /* 0x000000000e0e7984 */ /* 0x000e280000000a00 */
[----:B------:R-:W4:Y:S01]  /*64a0*/  LDS.64 R12, [R11] ;  /* 0x000000000b0c7984 */ /* 0x000f220000000a00 */
[----:B0-----:R-:W-:Y:S01]  /*64b0*/  FMUL R9, R14, R14 ;  /* 0x0000000e0e097220 */ /* 0x001fe20000400000 */
[----:B------:R-:W-:-:S03]  /*64c0*/  FMUL R20, R15, R15 ;  /* 0x0000000f0f147220 */ /* 0x000fc60000400000 */
[----:B----4-:R-:W-:Y:S01]  /*64d0*/  FFMA R9, R12, R12, R9 ;  /* 0x0000000c0c097223 */ /* 0x010fe20000000009 */
[----:B------:R-:W-:-:S03]  /*64e0*/  FFMA R13, R13, R13, R20 ;  /* 0x0000000d0d0d7223 */ /* 0x000fc60000000014 */
[-C--:B-----5:R-:W-:Y:S01]  /*64f0*/  FFMA R8, R9, R37.reuse, R8 ;  /* 0x0000002509087223 */ /* 0x0a0fe20000000008 */
[----:B--2---:R-:W-:-:S04]  /*6500*/  FFMA R9, R13, R37, R10 ;  /* 0x000000250d097223 */ /* 0x004fc8000000000a */
[----:B------:R0:W-:Y:S04]  /*6510*/  STL [R17], R8 ;  /* 0x0000000811007387 */ /* 0x0001e80000100800 */
[----:B------:R0:W-:Y:S02]  /*6520*/  STL [R17+0x4], R9 ;  /* 0x0000040911007387 */ /* 0x0001e40000100800 */
.L_x_136:
[----:B------:R-:W-:Y:S05]  /*6530*/  @!P0 BRA `(.L_x_134) ;  /* 0x00000000003c8947 */ /* 0x000fea0003800000 */
[----:B0-2-4-:R-:W-:-:S05]  /*6540*/  LEA R11, R18, R1, 0x2 ;  /* 0x00000001120b7211 */ /* 0x015fca00078e10ff */
[----:B------:R-:W2:Y:S01]  /*6550*/  LDL R13, [R11] ;  /* 0x000000000b0d7983 */ /* 0x000ea20000100800 */
[----:B------:R-:W-:Y:S01]  /*6560*/  MOV R8, 0x400 ;  /* 0x0000040000087802 */ /* 0x000fe20000000f00 */
[----:B------:R-:W0:Y:S04]  /*6570*/  S2R R9, SR_CgaCtaId ;  /* 0x0000000000097919 */ /* 0x000e280000008800 */
[----:B------:R-:W-:-:S05]  /*6580*/  VIADD R10, R8, 0x100 ;  /* 0x00000100080a7836 */ /* 0x000fca0000000000 */
[C---:B0-----:R-:W-:Y:S02]  /*6590*/  LEA R15, R9.reuse, R10, 0x18 ;  /* 0x0000000a090f7211 */ /* 0x041fe400078ec0ff */
[----:B------:R-:W-:Y:S02]  /*65a0*/  LEA R9, R9, R8, 0x18 ;  /* 0x0000000809097211 */ /* 0x000fe400078ec0ff */
[C---:B------:R-:W-:Y:S02]  /*65b0*/  LEA R8, R18.reuse, R15, 0x2 ;  /* 0x0000000f12087211 */ /* 0x040fe400078e10ff */
[----:B------:R-:W-:-:S04]  /*65c0*/  LEA R18, R18, R9, 0x2 ;  /* 0x0000000912127211 */ /* 0x000fc800078e10ff */
[----:B------:R-:W0:Y:S04]  /*65d0*/  LDS R8, [R8] ;  /* 0x0000000008087984 */ /* 0x000e280000000800 */
[----:B------:R-:W4:Y:S01]  /*65e0*/  LDS R18, [R18] ;  /* 0x0000000012127984 */ /* 0x000f220000000800 */
[----:B0-----:R-:W-:-:S04]  /*65f0*/  FMUL R9, R8, R8 ;  /* 0x0000000808097220 */ /* 0x001fc80000400000 */
[----:B----4-:R-:W-:-:S04]  /*6600*/  FFMA R10, R18, R18, R9 ;  /* 0x00000012120a7223 */ /* 0x010fc80000000009 */
[----:B--2---:R-:W-:-:S05]  /*6610*/  FFMA R10, R10, R37, R13 ;  /* 0x000000250a0a7223 */ /* 0x004fca000000000d */
[----:B------:R0:W-:Y:S02]  /*6620*/  STL [R11], R10 ;  /* 0x0000000a0b007387 */ /* 0x0001e40000100800 */
.L_x_134:
[----:B0-----:R-:W-:Y:S01]  /*6630*/  IMAD.MOV.U32 R8, RZ, RZ, RZ ;  /* 0x000000ffff087224 */ /* 0x001fe200078e00ff */
[----:B------:R-:W-:Y:S06]  /*6640*/  BRA.U !UP1, `(.L_x_137) ;  /* 0x0000000109e87547 */ /* 0x000fec000b800000 */
[----:B------:R-:W0:Y:S01]  /*6650*/  S2UR UR5, SR_CgaCtaId ;  /* 0x00000000000579c3 */ /* 0x000e220000008800 */
[----:B------:R-:W-:Y:S01]  /*6660*/  UMOV UR4, 0x400 ;  /* 0x0000040000047882 */ /* 0x000fe20000000000 */
[----:B------:R-:W-:Y:S01]  /*6670*/  MOV R18, RZ ;  /* 0x000000ff00127202 */ /* 0x000fe20000000f00 */
[----:B------:R-:W-:Y:S02]  /*6680*/  UIADD3 UR6, UPT, UPT, UR4, 0x100, URZ ;  /* 0x0000010004067890 */ /* 0x000fe4000fffe0ff */
[----:B0-----:R-:W-:Y:S02]  /*6690*/  ULEA UR4, UR5, UR4, 0x18 ;  /* 0x0000000405047291 */ /* 0x001fe4000f8ec0ff */
[----:B------:R-:W-:-:S12]  /*66a0*/  ULEA UR6, UR5, UR6, 0x18 ;  /* 0x0000000605067291 */ /* 0x000fd8000f8ec0ff */
.L_x_138:
[----:B0-----:R-:W-:-:S05]  /*66b0*/  LEA R17, R18, R1, 0x2 ;  /* 0x0000000112117211 */ /* 0x001fca00078e10ff */
[----:B------:R-:W5:Y:S04]  /*66c0*/  LDL.128 R12, [R17] ;  /* 0x00000000110c7983 */ /* 0x000f680000100c00 */
[----:B--2-4-:R-:W2:Y:S01]  /*66d0*/  LDL.128 R8, [R17+0x10] ;  /* 0x0000100011087983 */ /* 0x014ea20000100c00 */
[C---:B------:R-:W-:Y:S01]  /*66e0*/  IMAD.IADD R19, R18.reuse, 0x1, R35 ;  /* 0x0000000112137824 */ /* 0x040fe200078e0223 */
[----:B------:R-:W-:-:S04]  /*66f0*/  IADD3 R18, PT, PT, R18, 0x8, RZ ;  /* 0x0000000812127810 */ /* 0x000fc80007ffe0ff */
[C---:B------:R-:W-:Y:S02]  /*6700*/  LEA R27, R19.reuse, UR6, 0x2 ;  /* 0x00000006131b7c11 */ /* 0x040fe4000f8e10ff */
[----:B------:R-:W-:Y:S02]  /*6710*/  LEA R25, R19, UR4, 0x2 ;  /* 0x0000000413197c11 */ /* 0x000fe4000f8e10ff */
[----:B------:R-:W-:Y:S01]  /*6720*/  ISETP.NE.AND P0, PT, R18, UR8, PT ;  /* 0x0000000812007c0c */ /* 0x000fe2000bf05270 */
[----:B------:R-:W0:Y:S04]  /*6730*/  LDS R28, [R27] ;  /* 0x000000001b1c7984 */ /* 0x000e280000000800 */
[----:B------:R-:W4:Y:S04]  /*6740*/  LDS R26, [R25] ;  /* 0x00000000191a7984 */ /* 0x000f280000000800 */
[----:B------:R-:W3:Y:S04]  /*6750*/  LDS R21, [R27+0x18] ;  /* 0x000018001b157984 */ /* 0x000ee80000000800 */
[----:B-1----:R-:W1:Y:S04]  /*6760*/  LDS R31, [R27+0x4] ;  /* 0x000004001b1f7984 */ /* 0x002e680000000800 */
[----:B------:R-:W1:Y:S04]  /*6770*/  LDS R44, [R27+0x8] ;  /* 0x000008001b2c7984 */ /* 0x000e680000000800 */
[----:B------:R-:W1:Y:S04]  /*6780*/  LDS R46, [R27+0xc] ;  /* 0x00000c001b2e7984 */ /* 0x000e680000000800 */
[----:B------:R-:W1:Y:S04]  /*6790*/  LDS R47, [R27+0x10] ;  /* 0x000010001b2f7984 */ /* 0x000e680000000800 */
[----:B------:R-:W1:Y:S04]  /*67a0*/  LDS R48, [R27+0x14] ;  /* 0x000014001b307984 */ /* 0x000e680000000800 */
[----:B------:R-:W1:Y:S04]  /*67b0*/  LDS R24, [R27+0x1c] ;  /* 0x00001c001b187984 */ /* 0x000e680000000800 */
[----:B------:R-:W1:Y:S04]  /*67c0*/  LDS R30, [R25+0x4] ;  /* 0x00000400191e7984 */ /* 0x000e680000000800 */
[----:B------:R-:W1:Y:S01]  /*67d0*/  LDS R37, [R25+0x8] ;  /* 0x0000080019257984 */ /* 0x000e620000000800 */
[----:B0-----:R-:W-:-:S03]  /*67e0*/  FMUL R29, R28, R28 ;  /* 0x0000001c1c1d7220 */ /* 0x001fc60000400000 */
[----:B------:R-:W0:Y:S01]  /*67f0*/  LDS R45, [R25+0xc] ;  /* 0x00000c00192d7984 */ /* 0x000e220000000800 */
[----:B----4-:R-:W-:-:S03]  /*6800*/  FFMA R29, R26, R26, R29 ;  /* 0x0000001a1a1d7223 */ /* 0x010fc6000000001d */
[----:B------:R-:W4:Y:S01]  /*6810*/  LDS R23, [R25+0x10] ;  /* 0x0000100019177984 */ /* 0x000f220000000800 */
[----:B---3--:R-:W-:-:S03]  /*6820*/  FMUL R28, R21, R21 ;  /* 0x00000015151c7220 */ /* 0x008fc60000400000 */
[----:B------:R-:W3:Y:S01]  /*6830*/  LDS R20, [R25+0x14] ;  /* 0x0000140019147984 */ /* 0x000ee20000000800 */
[----:B-1----:R-:W-:-:S03]  /*6840*/  FMUL R31, R31, R31 ;  /* 0x0000001f1f1f7220 */ /* 0x002fc60000400000 */
[----:B------:R-:W1:Y:S01]  /*6850*/  LDS R19, [R25+0x18] ;  /* 0x0000180019137984 */ /* 0x000e620000000800 */
[----:B------:R-:W-:-:S03]  /*6860*/  FMUL R44, R44, R44 ;  /* 0x0000002c2c2c7220 */ /* 0x000fc60000400000 */
[----:B------:R0:W1:Y:S01]  /*6870*/  LDS R22, [R25+0x1c] ;  /* 0x00001c0019167984 */ /* 0x0000620000000800 */
[----:B------:R-:W-:Y:S01]  /*6880*/  FMUL R46, R46, R46 ;  /* 0x0000002e2e2e7220 */ /* 0x000fe20000400000 */
[----:B------:R-:W-:Y:S01]  /*6890*/  FMUL R26, R47, R47 ;  /* 0x0000002f2f1a7220 */ /* 0x000fe20000400000 */
[----:B0-----:R-:W-:Y:S01]  /*68a0*/  FMUL R25, R48, R48 ;  /* 0x0000003030197220 */ /* 0x001fe20000400000 */
[----:B------:R-:W-:Y:S01]  /*68b0*/  FMUL R21, R24, R24 ;  /* 0x0000001818157220 */ /* 0x000fe20000400000 */
[----:B------:R-:W-:Y:S01]  /*68c0*/  FFMA R30, R30, R30, R31 ;  /* 0x0000001e1e1e7223 */ /* 0x000fe2000000001f */
[----:B------:R-:W-:Y:S01]  /*68d0*/  FFMA R37, R37, R37, R44 ;  /* 0x0000002525257223 */ /* 0x000fe2000000002c */
[----:B------:R-:W-:Y:S01]  /*68e0*/  FFMA R46, R45, R45, R46 ;  /* 0x0000002d2d2e7223 */ /* 0x000fe2000000002e */
[----:B----4-:R-:W-:Y:S01]  /*68f0*/  FFMA R23, R23, R23, R26 ;  /* 0x0000001717177223 */ /* 0x010fe2000000001a */
[----:B---3--:R-:W-:Y:S01]  /*6900*/  FFMA R20, R20, R20, R25 ;  /* 0x0000001414147223 */ /* 0x008fe20000000019 */
[----:B-1----:R-:W-:Y:S01]  /*6910*/  FFMA R19, R19, R19, R28 ;  /* 0x0000001313137223 */ /* 0x002fe2000000001c */
[----:B------:R-:W-:Y:S01]  /*6920*/  FFMA R22, R22, R22, R21 ;  /* 0x0000001616167223 */ /* 0x000fe20000000015 */
[-C--:B-----5:R-:W-:Y:S01]  /*6930*/  FFMA R12, R29, R36.reuse, R12 ;  /* 0x000000241d0c7223 */ /* 0x0a0fe2000000000c */
[-C--:B------:R-:W-:Y:S01]  /*6940*/  FFMA R13, R30, R36.reuse, R13 ;  /* 0x000000241e0d7223 */ /* 0x080fe2000000000d */
[-C--:B------:R-:W-:Y:S01]  /*6950*/  FFMA R14, R37, R36.reuse, R14 ;  /* 0x00000024250e7223 */ /* 0x080fe2000000000e */
[-C--:B------:R-:W-:Y:S01]  /*6960*/  FFMA R15, R46, R36.reuse, R15 ;  /* 0x000000242e0f7223 */ /* 0x080fe2000000000f */
[-C--:B--2---:R-:W-:Y:S01]  /*6970*/  FFMA R8, R23, R36.reuse, R8 ;  /* 0x0000002417087223 */ /* 0x084fe20000000008 */
[-C--:B------:R-:W-:Y:S01]  /*6980*/  FFMA R9, R20, R36.reuse, R9 ;  /* 0x0000002414097223 */ /* 0x080fe20000000009 */
[-C--:B------:R-:W-:Y:S01]  /*6990*/  FFMA R10, R19, R36.reuse, R10 ;  /* 0x00000024130a7223 */ /* 0x080fe2000000000a */
[----:B------:R-:W-:Y:S01]  /*69a0*/  FFMA R11, R22, R36, R11 ;  /* 0x00000024160b7223 */ /* 0x000fe2000000000b */
[----:B------:R0:W-:Y:S04]  /*69b0*/  STL.128 [R17], R12 ;  /* 0x0000000c11007387 */ /* 0x0001e80000100c00 */
[----:B------:R0:W-:Y:S01]  /*69c0*/  STL.128 [R17+0x10], R8 ;  /* 0x0000100811007387 */ /* 0x0001e20000100c00 */
[----:B------:R-:W-:Y:S05]  /*69d0*/  @P0 BRA `(.L_x_138) ;  /* 0xfffffffc00340947 */ /* 0x000fea000383ffff */
[----:B0-----:R-:W-:-:S07]  /*69e0*/  MOV R8, UR8 ;  /* 0x0000000800087c02 */ /* 0x001fce0008000f00 */
.L_x_137:
[----:B------:R-:W-:Y:S05]  /*69f0*/  BRA.U !UP0, `(.L_x_139) ;  /* 0x0000000508587547 */ /* 0x000fea000b800000 */
[----:B------:R-:W-:Y:S02]  /*6a00*/  UISETP.GE.U32.AND UP2, UPT, UR9, 0x3, UPT ;  /* 0x000000030900788c */ /* 0x000fe4000bf46070 */
[----:B------:R-:W-:-:S07]  /*6a10*/  UISETP.NE.AND UP3, UPT, UR20, URZ, UPT ;  /* 0x000000ff1400728c */ /* 0x000fce000bf65270 */
[----:B------:R-:W-:Y:S05]  /*6a20*/  BRA.U !UP2, `(.L_x_140) ;  /* 0x000000010a987547 */ /* 0x000fea000b800000 */
[----:B------:R-:W-:-:S05]  /*6a30*/  IMAD R14, R8, 0x4, R1 ;  /* 0x00000004080e7824 */ /* 0x000fca00078e0201 */
[----:B------:R-:W5:Y:S04]  /*6a40*/  LDL R18, [R14] ;  /* 0x000000000e127983 */ /* 0x000f680000100800 */
[----:B------:R-:W3:Y:S04]  /*6a50*/  LDL R26, [R14+0x4] ;  /* 0x000004000e1a7983 */ /* 0x000ee80000100800 */
[----:B------:R-:W3:Y:S04]  /*6a60*/  LDL R22, [R14+0x8] ;  /* 0x000008000e167983 */ /* 0x000ee80000100800 */
[----:B------:R-:W3:Y:S01]  /*6a70*/  LDL R28, [R14+0xc] ;  /* 0x00000c000e1c7983 */ /* 0x000ee20000100800 */
[----:B--2---:R-:W-:-:S02]  /*6a80*/  MOV R10, 0x400 ;  /* 0x00000400000a7802 */ /* 0x004fc40000000f00 */
[----:B----4-:R-:W-:Y:S01]  /*6a90*/  IADD3 R9, PT, PT, R8, R35, RZ ;  /* 0x0000002308097210 */ /* 0x010fe20007ffe0ff */
[----:B------:R-:W0:Y:S01]  /*6aa0*/  S2R R11, SR_CgaCtaId ;  /* 0x00000000000b7919 */ /* 0x000e220000008800 */
[----:B------:R-:W-:Y:S02]  /*6ab0*/  IADD3 R12, PT, PT, R10, 0x100, RZ ;  /* 0x000001000a0c7810 */ /* 0x000fe40007ffe0ff */
[----:B------:R-:W-:Y:S02]  /*6ac0*/  IADD3 R8, PT, PT, R8, 0x4, RZ ;  /* 0x0000000408087810 */ /* 0x000fe40007ffe0ff */
[C---:B0-----:R-:W-:Y:S02]  /*6ad0*/  LEA R12, R11.reuse, R12, 0x18 ;  /* 0x0000000c0b0c7211 */ /* 0x041fe400078ec0ff */
[----:B------:R-:W-:-:S03]  /*6ae0*/  LEA R10, R11, R10, 0x18 ;  /* 0x0000000a0b0a7211 */ /* 0x000fc600078ec0ff */
[C---:B------:R-:W-:Y:S01]  /*6af0*/  IMAD R11, R9.reuse, 0x4, R12 ;  /* 0x00000004090b7824 */ /* 0x040fe200078e020c */
[----:B------:R-:W-:-:S04]  /*6b00*/  LEA R9, R9, R10, 0x2 ;  /* 0x0000000a09097211 */ /* 0x000fc800078e10ff */
[----:B------:R-:W0:Y:S04]  /*6b10*/  LDS R12, [R11] ;  /* 0x000000000b0c7984 */ /* 0x000e280000000800 */
[----:B------:R-:W2:Y:S04]  /*6b20*/  LDS R17, [R11+0x4] ;  /* 0x000004000b117984 */ /* 0x000ea80000000800 */
[----:B------:R-:W4:Y:S04]  /*6b30*/  LDS R20, [R11+0x8] ;  /* 0x000008000b147984 */ /* 0x000f280000000800 */
[----:B------:R-:W1:Y:S04]  /*6b40*/  LDS R23, [R11+0xc] ;  /* 0x00000c000b177984 */ /* 0x000e680000000800 */
[----:B------:R-:W1:Y:S04]  /*6b50*/  LDS R10, [R9] ;  /* 0x00000000090a7984 */ /* 0x000e680000000800 */
[----:B------:R-:W1:Y:S04]  /*6b60*/  LDS R15, [R9+0x4] ;  /* 0x00000400090f7984 */ /* 0x000e680000000800 */
[----:B------:R-:W1:Y:S04]  /*6b70*/  LDS R19, [R9+0x8] ;  /* 0x0000080009137984 */ /* 0x000e680000000800 */
[----:B------:R-:W1:Y:S01]  /*6b80*/  LDS R21, [R9+0xc] ;  /* 0x00000c0009157984 */ /* 0x000e620000000800 */
[----:B0-----:R-:W-:Y:S01]  /*6b90*/  FMUL R13, R12, R12 ;  /* 0x0000000c0c0d7220 */ /* 0x001fe20000400000 */
[----:B--2---:R-:W-:Y:S01]  /*6ba0*/  FMUL R12, R17, R17 ;  /* 0x00000011110c7220 */ /* 0x004fe20000400000 */
[----:B----4-:R-:W-:Y:S01]  /*6bb0*/  FMUL R20, R20, R20 ;  /* 0x0000001414147220 */ /* 0x010fe20000400000 */
[----:B-1----:R-:W-:Y:S01]  /*6bc0*/  FMUL R24, R23, R23 ;  /* 0x0000001717187220 */ /* 0x002fe20000400000 */
[----:B------:R-:W-:Y:S01]  /*6bd0*/  FFMA R13, R10, R10, R13 ;  /* 0x0000000a0a0d7223 */ /* 0x000fe2000000000d */
[----:B------:R-:W-:Y:S01]  /*6be0*/  FFMA R15, R15, R15, R12 ;  /* 0x0000000f0f0f7223 */ /* 0x000fe2000000000c */
[----:B------:R-:W-:Y:S01]  /*6bf0*/  FFMA R19, R19, R19, R20 ;  /* 0x0000001313137223 */ /* 0x000fe20000000014 */
[----:B------:R-:W-:Y:S01]  /*6c00*/  FFMA R21, R21, R21, R24 ;  /* 0x0000001515157223 */ /* 0x000fe20000000018 */
[-C--:B-----5:R-:W-:Y:S01]  /*6c10*/  FFMA R13, R13, R36.reuse, R18 ;  /* 0x000000240d0d7223 */ /* 0x0a0fe20000000012 */
[----:B---3--:R-:W-:-:S04]  /*6c20*/  FFMA R15, R15, R36, R26 ;  /* 0x000000240f0f7223 */ /* 0x008fc8000000001a */
[----:B------:R0:W-:Y:S01]  /*6c30*/  STL [R14], R13 ;  /* 0x0000000d0e007387 */ /* 0x0001e20000100800 */
[----:B------:R-:W-:-:S03]  /*6c40*/  FFMA R19, R19, R36, R22 ;  /* 0x0000002413137223 */ /* 0x000fc60000000016 */
[----:B------:R0:W-:Y:S01]  /*6c50*/  STL [R14+0x4], R15 ;  /* 0x0000040f0e007387 */ /* 0x0001e20000100800 */
[----:B------:R-:W-:-:S03]  /*6c60*/  FFMA R21, R21, R36, R28 ;  /* 0x0000002415157223 */ /* 0x000fc6000000001c */
[----:B------:R0:W-:Y:S04]  /*6c70*/  STL [R14+0x8], R19 ;  /* 0x000008130e007387 */ /* 0x0001e80000100800 */
[----:B------:R0:W-:Y:S02]  /*6c80*/  STL [R14+0xc], R21 ;  /* 0x00000c150e007387 */ /* 0x0001e40000100800 */
.L_x_140:
[----:B------:R-:W-:Y:S05]  /*6c90*/  BRA.U !UP3, `(.L_x_139) ;  /* 0x000000010bb07547 */ /* 0x000fea000b800000 */
[----:B------:R-:W-:Y:S01]  /*6ca0*/  UISETP.NE.AND UP2, UPT, UR10, URZ, UPT ;  /* 0x000000ff0a00728c */ /* 0x000fe2000bf45270 */
[----:B------:R-:W-:-:S08]  /*6cb0*/  ISETP.NE.AND P0, PT, R16, RZ, PT ;  /* 0x000000ff1000720c */ /* 0x000fd00003f05270 */
[----:B------:R-:W-:Y:S05]  /*6cc0*/  BRA.U !UP2, `(.L_x_141) ;  /* 0x000000010a607547 */ /* 0x000fea000b800000 */
[----:B------:R-:W-:-:S05]  /*6cd0*/  IMAD R18, R8, 0x4, R1 ;  /* 0x0000000408127824 */ /* 0x000fca00078e0201 */
[----:B----4-:R-:W4:Y:S04]  /*6ce0*/  LDL R9, [R18] ;  /* 0x0000000012097983 */ /* 0x010f280000100800 */
[----:B--2---:R-:W2:Y:S01]  /*6cf0*/  LDL R11, [R18+0x4] ;  /* 0x00000400120b7983 */ /* 0x004ea20000100800 */
[----:B------:R-:W-:Y:S02]  /*6d00*/  MOV R12, 0x400 ;  /* 0x00000400000c7802 */ /* 0x000fe40000000f00 */
[----:B------:R-:W-:Y:S01]  /*6d10*/  IADD3 R10, PT, PT, R8, R35, RZ ;  /* 0x00000023080a7210 */ /* 0x000fe20007ffe0ff */
[----:B0-----:R-:W0:Y:S01]  /*6d20*/  S2R R13, SR_CgaCtaId ;  /* 0x00000000000d7919 */ /* 0x001e220000008800 */
[----:B------:R-:W-:Y:S02]  /*6d30*/  IADD3 R14, PT, PT, R12, 0x100, RZ ;  /* 0x000001000c0e7810 */ /* 0x000fe40007ffe0ff */
[----:B------:R-:W-:-:S02]  /*6d40*/  IADD3 R8, PT, PT, R8, 0x2, RZ ;  /* 0x0000000208087810 */ /* 0x000fc40007ffe0ff */
[C---:B0-----:R-:W-:Y:S02]  /*6d50*/  LEA R15, R13.reuse, R14, 0x18 ;  /* 0x0000000e0d0f7211 */ /* 0x041fe400078ec0ff */
[----:B------:R-:W-:-:S03]  /*6d60*/  LEA R13, R13, R12, 0x18 ;  /* 0x0000000c0d0d7211 */ /* 0x000fc600078ec0ff */
[C---:B------:R-:W-:Y:S01]  /*6d70*/  IMAD R15, R10.reuse, 0x4, R15 ;  /* 0x000000040a0f7824 */ /* 0x040fe200078e020f */
[----:B------:R-:W-:-:S04]  /*6d80*/  LEA R13, R10, R13, 0x2 ;  /* 0x0000000d0a0d7211 */ /* 0x000fc800078e10ff */
[----:B------:R-:W0:Y:S04]  /*6d90*/  LDS R12, [R15] ;  /* 0x000000000f0c7984 */ /* 0x000e280000000800 */
[----:B------:R-:W5:Y:S04]  /*6da0*/  LDS R19, [R15+0x4] ;  /* 0x000004000f137984 */ /* 0x000f680000000800 */
[----:B------:R-:W1:Y:S04]  /*6db0*/  LDS R10, [R13] ;  /* 0x000000000d0a7984 */ /* 0x000e680000000800 */
[----:B------:R-:W3:Y:S01]  /*6dc0*/  LDS R14, [R13+0x4] ;  /* 0x000004000d0e7984 */ /* 0x000ee20000000800 */
[----:B0-----:R-:W-:Y:S01]  /*6dd0*/  FMUL R17, R12, R12 ;  /* 0x0000000c0c117220 */ /* 0x001fe20000400000 */
[----:B-----5:R-:W-:-:S03]  /*6de0*/  FMUL R19, R19, R19 ;  /* 0x0000001313137220 */ /* 0x020fc60000400000 */
[----:B-1----:R-:W-:Y:S01]  /*6df0*/  FFMA R10, R10, R10, R17 ;  /* 0x0000000a0a0a7223 */ /* 0x002fe20000000011 */
[----:B---3--:R-:W-:-:S03]  /*6e00*/  FFMA R14, R14, R14, R19 ;  /* 0x0000000e0e0e7223 */ /* 0x008fc60000000013 */
[-C--:B----4-:R-:W-:Y:S01]  /*6e10*/  FFMA R9, R10, R36.reuse, R9 ;  /* 0x000000240a097223 */ /* 0x090fe20000000009 */
[----:B--2---:R-:W-:-:S04]  /*6e20*/  FFMA R10, R14, R36, R11 ;  /* 0x000000240e0a7223 */ /* 0x004fc8000000000b */
[----:B------:R0:W-:Y:S04]  /*6e30*/  STL [R18], R9 ;  /* 0x0000000912007387 */ /* 0x0001e80000100800 */
[----:B------:R0:W-:Y:S02]  /*6e40*/  STL [R18+0x4], R10 ;  /* 0x0000040a12007387 */ /* 0x0001e40000100800 */
.L_x_141:
[----:B------:R-:W-:Y:S05]  /*6e50*/  @!P0 BRA `(.L_x_139) ;  /* 0x0000000000408947 */ /* 0x000fea0003800000 */
[----:B0-2---:R-:W-:-:S05]  /*6e60*/  IMAD R10, R8, 0x4, R1 ;  /* 0x00000004080a7824 */ /* 0x005fca00078e0201 */
[----:B------:R-:W2:Y:S01]  /*6e70*/  LDL R12, [R10] ;  /* 0x000000000a0c7983 */ /* 0x000ea20000100800 */
[----:B----4-:R-:W-:Y:S02]  /*6e80*/  MOV R9, 0x400 ;  /* 0x0000040000097802 */ /* 0x010fe40000000f00 */
[----:B------:R-:W-:Y:S01]  /*6e90*/  IADD3 R8, PT, PT, R8, R35, RZ ;  /* 0x0000002308087210 */ /* 0x000fe20007ffe0ff */
[----:B------:R-:W0:Y:S01]  /*6ea0*/  S2R R14, SR_CgaCtaId ;  /* 0x00000000000e7919 */ /* 0x000e220000008800 */
[----:B------:R-:W-:-:S04]  /*6eb0*/  IADD3 R11, PT, PT, R9, 0x100, RZ ;  /* 0x00000100090b7810 */ /* 0x000fc80007ffe0ff */
[C---:B0-----:R-:W-:Y:S02]  /*6ec0*/  LEA R13, R14.reuse, R11, 0x18 ;  /* 0x0000000b0e0d7211 */ /* 0x041fe400078ec0ff */
[----:B------:R-:W-:-:S03]  /*6ed0*/  LEA R11, R14, R9, 0x18 ;  /* 0x000000090e0b7211 */ /* 0x000fc600078ec0ff */
[C---:B------:R-:W-:Y:S01]  /*6ee0*/  IMAD R9, R8.reuse, 0x4, R13 ;  /* 0x0000000408097824 */ /* 0x040fe200078e020d */
[----:B------:R-:W-:-:S05]  /*6ef0*/  LEA R8, R8, R11, 0x2 ;  /* 0x0000000b08087211 */ /* 0x000fca00078e10ff */
[----:B------:R-:W0:Y:S04]  /*6f00*/  LDS R9, [R9] ;  /* 0x0000000009097984 */ /* 0x000e280000000800 */
[----:B------:R-:W4:Y:S01]  /*6f10*/  LDS R8, [R8] ;  /* 0x0000000008087984 */ /* 0x000f220000000800 */
[----:B0-----:R-:W-:-:S04]  /*6f20*/  FMUL R11, R9, R9 ;  /* 0x00000009090b7220 */ /* 0x001fc80000400000 */
[----:B----4-:R-:W-:-:S04]  /*6f30*/  FFMA R11, R8, R8, R11 ;  /* 0x00000008080b7223 */ /* 0x010fc8000000000b */
[----:B--2---:R-:W-:-:S05]  /*6f40*/  FFMA R11, R11, R36, R12 ;  /* 0x000000240b0b7223 */ /* 0x004fca000000000c */
[----:B------:R0:W-:Y:S02]  /*6f50*/  STL [R10], R11 ;  /* 0x0000000b0a007387 */ /* 0x0001e40000100800 */
.L_x_139:
[----:B------:R-:W-:Y:S01]  /*6f60*/  HFMA2 R12, -RZ, RZ, 0, 0 ;  /* 0x00000000ff0c7431 */ /* 0x000fe200000001ff */
[----:B------:R-:W-:Y:S06]  /*6f70*/  BRA.U !UP1, `(.L_x_142) ;  /* 0x0000000109c87547 */ /* 0x000fec000b800000 */
[----:B------:R-:W5:Y:S01]  /*6f80*/  S2R R17, SR_CgaCtaId ;  /* 0x0000000000117919 */ /* 0x000f620000008800 */
[----:B------:R-:W-:Y:S02]  /*6f90*/  MOV R44, 0x400 ;  /* 0x00000400002c7802 */ /* 0x000fe40000000f00 */
[----:B------:R-:W-:-:S03]  /*6fa0*/  MOV R46, RZ ;  /* 0x000000ff002e7202 */ /* 0x000fc60000000f00 */
[----:B------:R-:W-:Y:S01]  /*6fb0*/  VIADD R8, R44, 0x100 ;  /* 0x000001002c087836 */ /* 0x000fe20000000000 */
[----:B-----5:R-:W-:-:S04]  /*6fc0*/  LEA R44, R17, R44, 0x18 ;  /* 0x0000002c112c7211 */ /* 0x020fc800078ec0ff */
[----:B------:R-:W-:-:S07]  /*6fd0*/  LEA R17, R17, R8, 0x18 ;  /* 0x0000000811117211 */ /* 0x000fce00078ec0ff */
.L_x_143:
[----:B0-----:R-:W-:-:S05]  /*6fe0*/  LEA R45, R46, R1, 0x2 ;  /* 0x000000012e2d7211 */ /* 0x001fca00078e10ff */
[----:B0-----:R-:W5:Y:S04]  /*6ff0*/  LDL.128 R12, [R45] ;  /* 0x000000002d0c7983 */ /* 0x001f680000100c00 */
[----:B--2-4-:R-:W2:Y:S01]  /*7000*/  LDL.128 R8, [R45+0x10] ;  /* 0x000010002d087983 */ /* 0x014ea20000100c00 */
[----:B------:R-:W-:Y:S02]  /*7010*/  IMAD R18, R35, 0x2, R46 ;  /* 0x0000000223127824 */ /* 0x000fe400078e022e */
[----:B------:R-:W-:-:S03]  /*7020*/  VIADD R46, R46, 0x8 ;  /* 0x000000082e2e7836 */ /* 0x000fc60000000000 */
[C---:B------:R-:W-:Y:S02]  /*7030*/  LEA R48, R18.reuse, R17, 0x2 ;  /* 0x0000001112307211 */ /* 0x040fe400078e10ff */
[----:B------:R-:W-:Y:S02]  /*7040*/  LEA R47, R18, R44, 0x2 ;  /* 0x0000002c122f7211 */ /* 0x000fe400078e10ff */
[----:B------:R-:W-:Y:S01]  /*7050*/  ISETP.NE.AND P0, PT, R46, UR8, PT ;  /* 0x000000082e007c0c */ /* 0x000fe2000bf05270 */
[----:B------:R-:W0:Y:S04]  /*7060*/  LDS.64 R26, [R48] ;  /* 0x00000000301a7984 */ /* 0x000e280000000a00 */
[----:B------:R-:W4:Y:S04]  /*7070*/  LDS.64 R28, [R48+0x8] ;  /* 0x00000800301c7984 */ /* 0x000f280000000a00 */
[----:B------:R-:W3:Y:S04]  /*7080*/  LDS.64 R36, [R47+0x8] ;  /* 0x000008002f247984 */ /* 0x000ee80000000a00 */
[----:B------:R-:W-:Y:S04]  /*7090*/  LDS.64 R18, [R48+0x10] ;  /* 0x0000100030127984 */ /* 0x000fe80000000a00 */
[----:B------:R-:W-:Y:S04]  /*70a0*/  LDS.64 R20, [R48+0x18] ;  /* 0x0000180030147984 */ /* 0x000fe80000000a00 */
[----:B-1----:R-:W1:Y:S04]  /*70b0*/  LDS.64 R30, [R47] ;  /* 0x000000002f1e7984 */ /* 0x002e680000000a00 */
[----:B------:R-:W5:Y:S04]  /*70c0*/  LDS.64 R22, [R47+0x10] ;  /* 0x000010002f167984 */ /* 0x000f680000000a00 */
[----:B------:R-:W5:Y:S01]  /*70d0*/  LDS.64 R24, [R47+0x18] ;  /* 0x000018002f187984 */ /* 0x000f620000000a00 */
[----:B0-----:R-:W-:Y:S01]  /*70e0*/  FMUL R49, R26, R26 ;  /* 0x0000001a1a317220 */ /* 0x001fe20000400000 */
[----:B------:R-:W-:Y:S01]  /*70f0*/  FMUL R26, R27, R27 ;  /* 0x0000001b1b1a7220 */ /* 0x000fe20000400000 */
[----:B----4-:R-:W-:Y:S01]  /*7100*/  FMUL R27, R28, R28 ;  /* 0x0000001c1c1b7220 */ /* 0x010fe20000400000 */
[----:B------:R-:W-:-:S03]  /*7110*/  FMUL R28, R29, R29 ;  /* 0x0000001d1d1c7220 */ /* 0x000fc60000400000 */
[----:B---3--:R-:W-:Y:S01]  /*7120*/  FFMA R27, R36, R36, R27 ;  /* 0x00000024241b7223 */ /* 0x008fe2000000001b */
[----:B------:R-:W-:Y:S01]  /*7130*/  FFMA R28, R37, R37, R28 ;  /* 0x00000025251c7223 */ /* 0x000fe2000000001c */
[----:B-1----:R-:W-:Y:S01]  /*7140*/  FFMA R49, R30, R30, R49 ;  /* 0x0000001e1e317223 */ /* 0x002fe20000000031 */
[----:B------:R-:W-:Y:S01]  /*7150*/  FFMA R26, R31, R31, R26 ;  /* 0x0000001f1f1a7223 */ /* 0x000fe2000000001a */
[----:B-----5:R-:W-:Y:S01]  /*7160*/  FFMA R14, R27, R33, R14 ;  /* 0x000000211b0e7223 */ /* 0x020fe2000000000e */
[----:B------:R-:W-:Y:S01]  /*7170*/  FMUL R27, R18, R18 ;  /* 0x00000012121b7220 */ /* 0x000fe20000400000 */
[----:B------:R-:W-:Y:S01]  /*7180*/  FMUL R18, R19, R19 ;  /* 0x0000001313127220 */ /* 0x000fe20000400000 */
[----:B------:R-:W-:Y:S01]  /*7190*/  FMUL R19, R20, R20 ;  /* 0x0000001414137220 */ /* 0x000fe20000400000 */
[----:B------:R-:W-:Y:S01]  /*71a0*/  FMUL R20, R21, R21 ;  /* 0x0000001515147220 */ /* 0x000fe20000400000 */
[----:B------:R-:W-:Y:S01]  /*71b0*/  FFMA R27, R22, R22, R27 ;  /* 0x00000016161b7223 */ /* 0x000fe2000000001b */
[----:B------:R-:W-:Y:S01]  /*71c0*/  FFMA R18, R23, R23, R18 ;  /* 0x0000001717127223 */ /* 0x000fe20000000012 */
[----:B------:R-:W-:Y:S01]  /*71d0*/  FFMA R19, R24, R24, R19 ;  /* 0x0000001818137223 */ /* 0x000fe20000000013 */
[----:B------:R-:W-:Y:S01]  /*71e0*/  FFMA R20, R25, R25, R20 ;  /* 0x0000001919147223 */ /* 0x000fe20000000014 */
        /* <DEDUP_REMOVED lines=11> */
.L_x_142:
[----:B------:R-:W-:Y:S05]  /*72a0*/  BRA.U !UP0, `(.L_x_144) ;  /* 0x0000000508407547 */ /* 0x000fea000b800000 */
[----:B------:R-:W-:Y:S02]  /*72b0*/  UISETP.GE.U32.AND UP2, UPT, UR9, 0x3, UPT ;  /* 0x000000030900788c */ /* 0x000fe4000bf46070 */
[----:B------:R-:W-:-:S07]  /*72c0*/  UISETP.NE.AND UP3, UPT, UR20, URZ, UPT ;  /* 0x000000ff1400728c */ /* 0x000fce000bf65270 */
[----:B------:R-:W-:Y:S05]  /*72d0*/  BRA.U !UP2, `(.L_x_145) ;  /* 0x000000010a887547 */ /* 0x000fea000b800000 */
[----:B------:R-:W-:-:S05]  /*72e0*/  LEA R17, R12, R1, 0x2 ;  /* 0x000000010c117211 */ /* 0x000fca00078e10ff */
[----:B0-----:R-:W5:Y:S04]  /*72f0*/  LDL R21, [R17] ;  /* 0x0000000011157983 */ /* 0x001f680000100800 */
[----:B------:R-:W3:Y:S04]  /*7300*/  LDL R27, [R17+0x4] ;  /* 0x00000400111b7983 */ /* 0x000ee80000100800 */
[----:B----4-:R-:W4:Y:S04]  /*7310*/  LDL R25, [R17+0x8] ;  /* 0x0000080011197983 */ /* 0x010f280000100800 */
[----:B------:R-:W4:Y:S01]  /*7320*/  LDL R29, [R17+0xc] ;  /* 0x00000c00111d7983 */ /* 0x000f220000100800 */
[----:B------:R-:W-:-:S02]  /*7330*/  MOV R9, 0x400 ;  /* 0x0000040000097802 */ /* 0x000fc40000000f00 */
[----:B------:R-:W-:Y:S01]  /*7340*/  LEA R8, R35, R12, 0x1 ;  /* 0x0000000c23087211 */ /* 0x000fe200078e08ff */
[----:B--2---:R-:W0:Y:S01]  /*7350*/  S2R R10, SR_CgaCtaId ;  /* 0x00000000000a7919 */ /* 0x004e220000008800 */
[----:B------:R-:W-:Y:S01]  /*7360*/  IADD3 R12, PT, PT, R12, 0x4, RZ ;  /* 0x000000040c0c7810 */ /* 0x000fe20007ffe0ff */
[----:B------:R-:W-:-:S05]  /*7370*/  VIADD R11, R9, 0x100 ;  /* 0x00000100090b7836 */ /* 0x000fca0000000000 */
[C---:B0-----:R-:W-:Y:S02]  /*7380*/  LEA R11, R10.reuse, R11, 0x18 ;  /* 0x0000000b0a0b7211 */ /* 0x041fe400078ec0ff */
[----:B------:R-:W-:Y:S02]  /*7390*/  LEA R13, R10, R9, 0x18 ;  /* 0x000000090a0d7211 */ /* 0x000fe400078ec0ff */
[----:B------:R-:W-:-:S03]  /*73a0*/  LEA R14, R8, R11, 0x2 ;  /* 0x0000000b080e7211 */ /* 0x000fc600078e10ff */
[----:B------:R-:W-:Y:S02]  /*73b0*/  IMAD R13, R8, 0x4, R13 ;  /* 0x00000004080d7824 */ /* 0x000fe400078e020d */
        /* <DEDUP_REMOVED lines=12> */
[-C--:B-----5:R-:W-:Y:S01]  /*7480*/  FFMA R10, R10, R33.reuse, R21 ;  /* 0x000000210a0a7223 */ /* 0x0a0fe20000000015 */
[----:B---3--:R-:W-:-:S04]  /*7490*/  FFMA R18, R18, R33, R27 ;  /* 0x0000002112127223 */ /* 0x008fc8000000001b */
[----:B------:R0:W-:Y:S01]  /*74a0*/  STL [R17], R10 ;  /* 0x0000000a11007387 */ /* 0x0001e20000100800 */
[----:B----4-:R-:W-:-:S03]  /*74b0*/  FFMA R8, R8, R33, R25 ;  /* 0x0000002108087223 */ /* 0x010fc60000000019 */
[----:B------:R0:W-:Y:S01]  /*74c0*/  STL [R17+0x4], R18 ;  /* 0x0000041211007387 */ /* 0x0001e20000100800 */
[----:B------:R-:W-:-:S03]  /*74d0*/  FFMA R20, R20, R33, R29 ;  /* 0x0000002114147223 */ /* 0x000fc6000000001d */
[----:B------:R0:W-:Y:S04]  /*74e0*/  STL [R17+0x8], R8 ;  /* 0x0000080811007387 */ /* 0x0001e80000100800 */
[----:B------:R0:W-:Y:S02]  /*74f0*/  STL [R17+0xc], R20 ;  /* 0x00000c1411007387 */ /* 0x0001e40000100800 */
.L_x_145:
[----:B------:R-:W-:Y:S05]  /*7500*/  BRA.U !UP3, `(.L_x_144) ;  /* 0x000000010ba87547 */ /* 0x000fea000b800000 */
[----:B------:R-:W-:Y:S01]  /*7510*/  UISETP.NE.AND UP2, UPT, UR10, URZ, UPT ;  /* 0x000000ff0a00728c */ /* 0x000fe2000bf45270 */
[----:B------:R-:W-:-:S08]  /*7520*/  ISETP.NE.AND P0, PT, R16, RZ, PT ;  /* 0x000000ff1000720c */ /* 0x000fd00003f05270 */
[----:B------:R-:W-:Y:S05]  /*7530*/  BRA.U !UP2, `(.L_x_146) ;  /* 0x000000010a587547 */ /* 0x000fea000b800000 */
[----:B0-----:R-:W-:-:S05]  /*7540*/  LEA R17, R12, R1, 0x2 ;  /* 0x000000010c117211 */ /* 0x001fca00078e10ff */
[----:B------:R-:W5:Y:S04]  /*7550*/  LDL R8, [R17] ;  /* 0x0000000011087983 */ /* 0x000f680000100800 */
[----:B--2---:R-:W2:Y:S01]  /*7560*/  LDL R10, [R17+0x4] ;  /* 0x00000400110a7983 */ /* 0x004ea20000100800 */
[----:B----4-:R-:W-:Y:S02]  /*7570*/  MOV R11, 0x400 ;  /* 0x00000400000b7802 */ /* 0x010fe40000000f00 */
[----:B------:R-:W-:Y:S01]  /*7580*/  LEA R9, R35, R12, 0x1 ;  /* 0x0000000c23097211 */ /* 0x000fe200078e08ff */
[----:B------:R-:W0:Y:S01]  /*7590*/  S2R R14, SR_CgaCtaId ;  /* 0x00000000000e7919 */ /* 0x000e220000008800 */
[----:B------:R-:W-:Y:S01]  /*75a0*/  IADD3 R12, PT, PT, R12, 0x2, RZ ;  /* 0x000000020c0c7810 */ /* 0x000fe20007ffe0ff */
[----:B------:R-:W-:-:S05]  /*75b0*/  VIADD R13, R11, 0x100 ;  /* 0x000001000b0d7836 */ /* 0x000fca0000000000 */
[C---:B0-----:R-:W-:Y:S02]  /*75c0*/  LEA R18, R14.reuse, R13, 0x18 ;  /* 0x0000000d0e127211 */ /* 0x041fe400078ec0ff */
[----:B------:R-:W-:Y:S02]  /*75d0*/  LEA R14, R14, R11, 0x18 ;  /* 0x0000000b0e0e7211 */ /* 0x000fe400078ec0ff */
[----:B------:R-:W-:-:S03]  /*75e0*/  LEA R18, R9, R18, 0x2 ;  /* 0x0000001209127211 */ /* 0x000fc600078e10ff */
[----:B------:R-:W-:-:S03]  /*75f0*/  IMAD R14, R9, 0x4, R14 ;  /* 0x00000004090e7824 */ /* 0x000fc600078e020e */
        /* <DEDUP_REMOVED lines=10> */
.L_x_146:
[----:B------:R-:W-:Y:S05]  /*76a0*/  @!P0 BRA `(.L_x_144) ;  /* 0x0000000000408947 */ /* 0x000fea0003800000 */
[----:B0-2-4-:R-:W-:-:S05]  /*76b0*/  LEA R11, R12, R1, 0x2 ;  /* 0x000000010c0b7211 */ /* 0x015fca00078e10ff */
[----:B------:R-:W2:Y:S01]  /*76c0*/  LDL R13, [R11] ;  /* 0x000000000b0d7983 */ /* 0x000ea20000100800 */
[----:B------:R-:W-:Y:S02]  /*76d0*/  MOV R8, 0x400 ;  /* 0x0000040000087802 */ /* 0x000fe40000000f00 */
[----:B------:R-:W-:Y:S01]  /*76e0*/  LEA R12, R35, R12, 0x1 ;  /* 0x0000000c230c7211 */ /* 0x000fe200078e08ff */
[----:B------:R-:W0:Y:S02]  /*76f0*/  S2R R9, SR_CgaCtaId ;  /* 0x0000000000097919 */ /* 0x000e240000008800 */
[----:B------:R-:W-:-:S05]  /*7700*/  VIADD R10, R8, 0x100 ;  /* 0x00000100080a7836 */ /* 0x000fca0000000000 */
[C---:B0-----:R-:W-:Y:S02]  /*7710*/  LEA R15, R9.reuse, R10, 0x18 ;  /* 0x0000000a090f7211 */ /* 0x041fe400078ec0ff */
[----:B------:R-:W-:Y:S02]  /*7720*/  LEA R9, R9, R8, 0x18 ;  /* 0x0000000809097211 */ /* 0x000fe400078ec0ff */
[----:B------:R-:W-:-:S03]  /*7730*/  LEA R8, R12, R15, 0x2 ;  /* 0x0000000f0c087211 */ /* 0x000fc600078e10ff */
[----:B------:R-:W-:-:S03]  /*7740*/  IMAD R12, R12, 0x4, R9 ;  /* 0x000000040c0c7824 */ /* 0x000fc600078e0209 */
[----:B------:R-:W0:Y:S04]  /*7750*/  LDS R8, [R8] ;  /* 0x0000000008087984 */ /* 0x000e280000000800 */
[----:B------:R-:W4:Y:S01]  /*7760*/  LDS R12, [R12] ;  /* 0x000000000c0c7984 */ /* 0x000f220000000800 */
[----:B0-----:R-:W-:-:S04]  /*7770*/  FMUL R9, R8, R8 ;  /* 0x0000000808097220 */ /* 0x001fc80000400000 */
[----:B----4-:R-:W-:-:S04]  /*7780*/  FFMA R10, R12, R12, R9 ;  /* 0x0000000c0c0a7223 */ /* 0x010fc80000000009 */
[----:B--2---:R-:W-:-:S05]  /*7790*/  FFMA R10, R10, R33, R13 ;  /* 0x000000210a0a7223 */ /* 0x004fca000000000d */
[----:B------:R0:W-:Y:S02]  /*77a0*/  STL [R11], R10 ;  /* 0x0000000a0b007387 */ /* 0x0001e40000100800 */
.L_x_144:
[----:B0-----:R-:W-:Y:S01]  /*77b0*/  MOV R8, RZ ;  /* 0x000000ff00087202 */ /* 0x001fe20000000f00 */
[----:B------:R-:W-:Y:S06]  /*77c0*/  BRA.U !UP1, `(.L_x_147) ;  /* 0x0000000109e87547 */ /* 0x000fec000b800000 */
[----:B------:R-:W0:Y:S01]  /*77d0*/  S2R R17, SR_CgaCtaId ;  /* 0x0000000000117919 */ /* 0x000e220000008800 */
[----:B------:R-:W-:Y:S01]  /*77e0*/  MOV R18, 0x400 ;  /* 0x0000040000127802 */ /* 0x000fe20000000f00 */
[----:B----4-:R-:W-:-:S03]  /*77f0*/  IMAD.MOV.U32 R20, RZ, RZ, RZ ;  /* 0x000000ffff147224 */ /* 0x010fc600078e00ff */
[----:B------:R-:W-:Y:S02]  /*7800*/  IADD3 R8, PT, PT, R18, 0x100, RZ ;  /* 0x0000010012087810 */ /* 0x000fe40007ffe0ff */
[C---:B0-----:R-:W-:Y:S02]  /*7810*/  LEA R18, R17.reuse, R18, 0x18 ;  /* 0x0000001211127211 */ /* 0x041fe400078ec0ff */
[----:B------:R-:W-:-:S07]  /*7820*/  LEA R17, R17, R8, 0x18 ;  /* 0x0000000811117211 */ /* 0x000fce00078ec0ff */
.L_x_148:
[----:B0-----:R-:W-:-:S05]  /*7830*/  LEA R19, R20, R1, 0x2 ;  /* 0x0000000114137211 */ /* 0x001fca00078e10ff */
[----:B------:R-:W3:Y:S04]  /*7840*/  LDL.128 R12, [R19] ;  /* 0x00000000130c7983 */ /* 0x000ee80000100c00 */
[----:B--2---:R-:W2:Y:S01]  /*7850*/  LDL.128 R8, [R19+0x10] ;  /* 0x0000100013087983 */ /* 0x004ea20000100c00 */
[----:B------:R-:W-:Y:S01]  /*7860*/  IMAD R21, R35, 0x3, R20 ;  /* 0x0000000323157824 */ /* 0x000fe200078e0214 */
[----:B------:R-:W-:-:S03]  /*7870*/  IADD3 R20, PT, PT, R20, 0x8, RZ ;  /* 0x0000000814147810 */ /* 0x000fc60007ffe0ff */
[C---:B------:R-:W-:Y:S01]  /*7880*/  IMAD R27, R21.reuse, 0x4, R18 ;  /* 0x00000004151b7824 */ /* 0x040fe200078e0212 */
[----:B------:R-:W-:Y:S02]  /*7890*/  LEA R29, R21, R17, 0x2 ;  /* 0x00000011151d7211 */ /* 0x000fe400078e10ff */
[----:B------:R-:W-:Y:S02]  /*78a0*/  ISETP.NE.AND P0, PT, R20, UR8, PT ;  /* 0x0000000814007c0c */ /* 0x000fe4000bf05270 */
[----:B------:R-:W-:Y:S04]  /*78b0*/  LDS R28, [R27] ;  /* 0x000000001b1c7984 */ /* 0x000fe80000000800 */
[----:B-1----:R-:W0:Y:S04]  /*78c0*/  LDS R30, [R29] ;  /* 0x000000001d1e7984 */ /* 0x002e280000000800 */
[----:B------:R-:W1:Y:S04]  /*78d0*/  LDS R23, [R29+0x18] ;  /* 0x000018001d177984 */ /* 0x000e680000000800 */
[----:B------:R-:W4:Y:S04]  /*78e0*/  LDS R36, [R29+0x4] ;  /* 0x000004001d247984 */ /* 0x000f280000000800 */
[----:B------:R-:W5:Y:S04]  /*78f0*/  LDS R44, [R29+0x8] ;  /* 0x000008001d2c7984 */ /* 0x000f680000000800 */
[----:B------:R-:W5:Y:S04]  /*7900*/  LDS R46, [R29+0xc] ;  /* 0x00000c001d2e7984 */ /* 0x000f680000000800 */
[----:B------:R-:W5:Y:S04]  /*7910*/  LDS R47, [R29+0x10] ;  /* 0x000010001d2f7984 */ /* 0x000f680000000800 */
[----:B------:R-:W5:Y:S04]  /*7920*/  LDS R48, [R29+0x14] ;  /* 0x000014001d307984 */ /* 0x000f680000000800 */
[----:B------:R-:W5:Y:S04]  /*7930*/  LDS R26, [R29+0x1c] ;  /* 0x00001c001d1a7984 */ /* 0x000f680000000800 */
[----:B------:R-:W5:Y:S04]  /*7940*/  LDS R33, [R27+0x4] ;  /* 0x000004001b217984 */ /* 0x000f680000000800 */
[----:B------:R-:W5:Y:S04]  /*7950*/  LDS R37, [R27+0x8] ;  /* 0x000008001b257984 */ /* 0x000f680000000800 */
[----:B------:R-:W5:Y:S01]  /*7960*/  LDS R45, [R27+0xc] ;  /* 0x00000c001b2d7984 */ /* 0x000f620000000800 */
[----:B0-----:R-:W-:-:S03]  /*7970*/  FMUL R31, R30, R30 ;  /* 0x0000001e1e1f7220 */ /* 0x001fc60000400000 */
[----:B------:R-:W0:Y:S01]  /*7980*/  LDS R25, [R27+0x10] ;  /* 0x000010001b197984 */ /* 0x000e220000000800 */
[----:B------:R-:W-:Y:S01]  /*7990*/  FFMA R31, R28, R28, R31 ;  /* 0x0000001c1c1f7223 */ /* 0x000fe2000000001f */
[----:B-1----:R-:W-:Y:S02]  /*79a0*/  FMUL R30, R23, R23 ;  /* 0x00000017171e7220 */ /* 0x002fe40000400000 */
[----:B------:R-:W1:Y:S01]  /*79b0*/  LDS R22, [R27+0x14] ;  /* 0x000014001b167984 */ /* 0x000e620000000800 */
[----:B----4-:R-:W-:-:S03]  /*79c0*/  FMUL R36, R36, R36 ;  /* 0x0000002424247220 */ /* 0x010fc60000400000 */
[----:B------:R-:W4:Y:S01]  /*79d0*/  LDS R21, [R27+0x18] ;  /* 0x000018001b157984 */ /* 0x000f220000000800 */
[----:B-----5:R-:W-:-:S03]  /*79e0*/  FMUL R44, R44, R44 ;  /* 0x0000002c2c2c7220 */ /* 0x020fc60000400000 */
[----:B------:R5:W4:Y:S01]  /*79f0*/  LDS R24, [R27+0x1c] ;  /* 0x00001c001b187984 */ /* 0x000b220000000800 */
[----:B------:R-:W-:Y:S01]  /*7a00*/  FMUL R46, R46, R46 ;  /* 0x0000002e2e2e7220 */ /* 0x000fe20000400000 */
[----:B------:R-:W-:Y:S01]  /*7a10*/  FMUL R28, R47, R47 ;  /* 0x0000002f2f1c7220 */ /* 0x000fe20000400000 */
[----:B-----5:R-:W-:Y:S01]  /*7a20*/  FMUL R27, R48, R48 ;  /* 0x00000030301b7220 */ /* 0x020fe20000400000 */
[----:B------:R-:W-:Y:S01]  /*7a30*/  FMUL R23, R26, R26 ;  /* 0x0000001a1a177220 */ /* 0x000fe20000400000 */
[----:B------:R-:W-:Y:S01]  /*7a40*/  FFMA R36, R33, R33, R36 ;  /* 0x0000002121247223 */ /* 0x000fe20000000024 */
[----:B------:R-:W-:Y:S01]  /*7a50*/  FFMA R37, R37, R37, R44 ;  /* 0x0000002525257223 */ /* 0x000fe2000000002c */
[----:B------:R-:W-:Y:S01]  /*7a60*/  FFMA R46, R45, R45, R46 ;  /* 0x0000002d2d2e7223 */ /* 0x000fe2000000002e */
[----:B0-----:R-:W-:Y:S01]  /*7a70*/  FFMA R25, R25, R25, R28 ;  /* 0x0000001919197223 */ /* 0x001fe2000000001c */
[----:B-1----:R-:W-:Y:S01]  /*7a80*/  FFMA R22, R22, R22, R27 ;  /* 0x0000001616167223 */ /* 0x002fe2000000001b */
[----:B----4-:R-:W-:Y:S01]  /*7a90*/  FFMA R21, R21, R21, R30 ;  /* 0x0000001515157223 */ /* 0x010fe2000000001e */
[----:B------:R-:W-:Y:S01]  /*7aa0*/  FFMA R24, R24, R24, R23 ;  /* 0x0000001818187223 */ /* 0x000fe20000000017 */
[-C--:B---3--:R-:W-:Y:S01]  /*7ab0*/  FFMA R12, R31, R34.reuse, R12 ;  /* 0x000000221f0c7223 */ /* 0x088fe2000000000c */
        /* <DEDUP_REMOVED lines=11> */
.L_x_147:
[----:B------:R-:W-:Y:S05]  /*7b70*/  BRA.U !UP0, `(.L_x_131) ;  /* 0x0000000508587547 */ /* 0x000fea000b800000 */
[----:B------:R-:W-:Y:S02]  /*7b80*/  UISETP.GE.U32.AND UP0, UPT, UR9, 0x3, UPT ;  /* 0x000000030900788c */ /* 0x000fe4000bf06070 */
[----:B------:R-:W-:-:S07]  /*7b90*/  UISETP.NE.AND UP1, UPT, UR20, URZ, UPT ;  /* 0x000000ff1400728c */ /* 0x000fce000bf25270 */
[----:B------:R-:W-:Y:S05]  /*7ba0*/  BRA.U !UP0, `(.L_x_149) ;  /* 0x0000000108987547 */ /* 0x000fea000b800000 */
[----:B------:R-:W-:-:S05]  /*7bb0*/  IMAD R14, R8, 0x4, R1 ;  /* 0x00000004080e7824 */ /* 0x000fca00078e0201 */
[----:B------:R-:W3:Y:S04]  /*7bc0*/  LDL R18, [R14] ;  /* 0x000000000e127983 */ /* 0x000ee80000100800 */
[----:B------:R-:W5:Y:S04]  /*7bd0*/  LDL R26, [R14+0x4] ;  /* 0x000004000e1a7983 */ /* 0x000f680000100800 */
[----:B------:R-:W5:Y:S04]  /*7be0*/  LDL R22, [R14+0x8] ;  /* 0x000008000e167983 */ /* 0x000f680000100800 */
[----:B------:R-:W5:Y:S01]  /*7bf0*/  LDL R28, [R14+0xc] ;  /* 0x00000c000e1c7983 */ /* 0x000f620000100800 */
[----:B--2---:R-:W-:Y:S01]  /*7c00*/  MOV R10, 0x400 ;  /* 0x00000400000a7802 */ /* 0x004fe20000000f00 */
[----:B----4-:R-:W-:Y:S01]  /*7c10*/  IMAD R9, R35, 0x3, R8 ;  /* 0x0000000323097824 */ /* 0x010fe200078e0208 */
[----:B------:R-:W-:Y:S01]  /*7c20*/  IADD3 R8, PT, PT, R8, 0x4, RZ ;  /* 0x0000000408087810 */ /* 0x000fe20007ffe0ff */
[----:B------:R-:W0:Y:S01]  /*7c30*/  S2R R11, SR_CgaCtaId ;  /* 0x00000000000b7919 */ /* 0x000e220000008800 */
[----:B------:R-:W-:-:S04]  /*7c40*/  IADD3 R12, PT, PT, R10, 0x100, RZ ;  /* 0x000001000a0c7810 */ /* 0x000fc80007ffe0ff */
[C---:B0-----:R-:W-:Y:S02]  /*7c50*/  LEA R12, R11.reuse, R12, 0x18 ;  /* 0x0000000c0b0c7211 */ /* 0x041fe400078ec0ff */
[----:B------:R-:W-:Y:S02]  /*7c60*/  LEA R10, R11, R10, 0x18 ;  /* 0x0000000a0b0a7211 */ /* 0x000fe400078ec0ff */
[----:B------:R-:W-:-:S03]  /*7c70*/  LEA R11, R9, R12, 0x2 ;  /* 0x0000000c090b7211 */ /* 0x000fc600078e10ff */
[----:B------:R-:W-:Y:S02]  /*7c80*/  IMAD R9, R9, 0x4, R10 ;  /* 0x0000000409097824 */ /* 0x000fe400078e020a */
        /* <DEDUP_REMOVED lines=16> */
[-C--:B---3--:R-:W-:Y:S01]  /*7d90*/  FFMA R13, R13, R34.reuse, R18 ;  /* 0x000000220d0d7223 */ /* 0x088fe20000000012 */
[----:B-----5:R-:W-:-:S04]  /*7da0*/  FFMA R15, R15, R34, R26 ;  /* 0x000000220f0f7223 */ /* 0x020fc8000000001a */
[----:B------:R0:W-:Y:S01]  /*7db0*/  STL [R14], R13 ;  /* 0x0000000d0e007387 */ /* 0x0001e20000100800 */
[----:B------:R-:W-:-:S03]  /*7dc0*/  FFMA R19, R19, R34, R22 ;  /* 0x0000002213137223 */ /* 0x000fc60000000016 */
[----:B------:R0:W-:Y:S01]  /*7dd0*/  STL [R14+0x4], R15 ;  /* 0x0000040f0e007387 */ /* 0x0001e20000100800 */
[----:B------:R-:W-:-:S03]  /*7de0*/  FFMA R21, R21, R34, R28 ;  /* 0x0000002215157223 */ /* 0x000fc6000000001c */
[----:B------:R0:W-:Y:S04]  /*7df0*/  STL [R14+0x8], R19 ;  /* 0x000008130e007387 */ /* 0x0001e80000100800 */
[----:B------:R0:W-:Y:S02]  /*7e00*/  STL [R14+0xc], R21 ;  /* 0x00000c150e007387 */ /* 0x0001e40000100800 */
.L_x_149:
[----:B------:R-:W-:Y:S05]  /*7e10*/  BRA.U !UP1, `(.L_x_131) ;  /* 0x0000000109b07547 */ /* 0x000fea000b800000 */
[----:B------:R-:W-:Y:S01]  /*7e20*/  UISETP.NE.AND UP0, UPT, UR10, URZ, UPT ;  /* 0x000000ff0a00728c */ /* 0x000fe2000bf05270 */
[----:B------:R-:W-:-:S08]  /*7e30*/  ISETP.NE.AND P0, PT, R16, RZ, PT ;  /* 0x000000ff1000720c */ /* 0x000fd00003f05270 */
[----:B------:R-:W-:Y:S05]  /*7e40*/  BRA.U !UP0, `(.L_x_150) ;  /* 0x0000000108607547 */ /* 0x000fea000b800000 */
[----:B------:R-:W-:-:S05]  /*7e50*/  LEA R16, R8, R1, 0x2 ;  /* 0x0000000108107211 */ /* 0x000fca00078e10ff */
[----:B----4-:R-:W3:Y:S04]  /*7e60*/  LDL R9, [R16] ;  /* 0x0000000010097983 */ /* 0x010ee80000100800 */
[----:B--2---:R-:W2:Y:S01]  /*7e70*/  LDL R11, [R16+0x4] ;  /* 0x00000400100b7983 */ /* 0x004ea20000100800 */
[----:B------:R-:W-:Y:S01]  /*7e80*/  MOV R12, 0x400 ;  /* 0x00000400000c7802 */ /* 0x000fe20000000f00 */
[----:B------:R-:W-:Y:S01]  /*7e90*/  IMAD R10, R35, 0x3, R8 ;  /* 0x00000003230a7824 */ /* 0x000fe200078e0208 */
[----:B0-----:R-:W0:Y:S01]  /*7ea0*/  S2R R13, SR_CgaCtaId ;  /* 0x00000000000d7919 */ /* 0x001e220000008800 */
[----:B------:R-:W-:Y:S02]  /*7eb0*/  VIADD R8, R8, 0x2 ;  /* 0x0000000208087836 */ /* 0x000fe40000000000 */
[----:B------:R-:W-:-:S05]  /*7ec0*/  VIADD R14, R12, 0x100 ;  /* 0x000001000c0e7836 */ /* 0x000fca0000000000 */
[C---:B0-----:R-:W-:Y:S02]  /*7ed0*/  LEA R15, R13.reuse, R14, 0x18 ;  /* 0x0000000e0d0f7211 */ /* 0x041fe400078ec0ff */
[----:B------:R-:W-:Y:S02]  /*7ee0*/  LEA R13, R13, R12, 0x18 ;  /* 0x0000000c0d0d7211 */ /* 0x000fe400078ec0ff */
[C---:B------:R-:W-:Y:S02]  /*7ef0*/  LEA R15, R10.reuse, R15, 0x2 ;  /* 0x0000000f0a0f7211 */ /* 0x040fe400078e10ff */
[----:B------:R-:W-:-:S03]  /*7f00*/  LEA R13, R10, R13, 0x2 ;  /* 0x0000000d0a0d7211 */ /* 0x000fc600078e10ff */
[----:B------:R-:W0:Y:S04]  /*7f10*/  LDS R12, [R15] ;  /* 0x000000000f0c7984 */ /* 0x000e280000000800 */
[----:B------:R-:W4:Y:S04]  /*7f20*/  LDS R18, [R15+0x4] ;  /* 0x000004000f127984 */ /* 0x000f280000000800 */
[----:B------:R-:W5:Y:S04]  /*7f30*/  LDS R10, [R13] ;  /* 0x000000000d0a7984 */ /* 0x000f680000000800 */
[----:B------:R-:W1:Y:S01]  /*7f40*/  LDS R14, [R13+0x4] ;  /* 0x000004000d0e7984 */ /* 0x000e620000000800 */
[----:B0-----:R-:W-:Y:S01]  /*7f50*/  FMUL R17, R12, R12 ;  /* 0x0000000c0c117220 */ /* 0x001fe20000400000 */
[----:B----4-:R-:W-:-:S03]  /*7f60*/  FMUL R19, R18, R18 ;  /* 0x0000001212137220 */ /* 0x010fc60000400000 */
[----:B-----5:R-:W-:Y:S01]  /*7f70*/  FFMA R10, R10, R10, R17 ;  /* 0x0000000a0a0a7223 */ /* 0x020fe20000000011 */
[----:B-1----:R-:W-:-:S03]  /*7f80*/  FFMA R14, R14, R14, R19 ;  /* 0x0000000e0e0e7223 */ /* 0x002fc60000000013 */
[-C--:B---3--:R-:W-:Y:S01]  /*7f90*/  FFMA R9, R10, R34.reuse, R9 ;  /* 0x000000220a097223 */ /* 0x088fe20000000009 */
[----:B--2---:R-:W-:-:S04]  /*7fa0*/  FFMA R10, R14, R34, R11 ;  /* 0x000000220e0a7223 */ /* 0x004fc8000000000b */
[----:B------:R0:W-:Y:S04]  /*7fb0*/  STL [R16], R9 ;  /* 0x0000000910007387 */ /* 0x0001e80000100800 */
[----:B------:R0:W-:Y:S02]  /*7fc0*/  STL [R16+0x4], R10 ;  /* 0x0000040a10007387 */ /* 0x0001e40000100800 */
.L_x_150:
[----:B------:R-:W-:Y:S05]  /*7fd0*/  @!P0 BRA `(.L_x_131) ;  /* 0x0000000000408947 */ /* 0x000fea0003800000 */
[----:B0-2---:R-:W-:-:S05]  /*7fe0*/  LEA R10, R8, R1, 0x2 ;  /* 0x00000001080a7211 */ /* 0x005fca00078e10ff */
[----:B------:R-:W3:Y:S01]  /*7ff0*/  LDL R12, [R10] ;  /* 0x000000000a0c7983 */ /* 0x000ee20000100800 */
[----:B----4-:R-:W-:Y:S01]  /*8000*/  MOV R9, 0x400 ;  /* 0x0000040000097802 */ /* 0x010fe20000000f00 */
[----:B------:R-:W-:Y:S01]  /*8010*/  IMAD R8, R35, 0x3, R8 ;  /* 0x0000000323087824 */ /* 0x000fe200078e0208 */
[----:B------:R-:W0:Y:S02]  /*8020*/  S2R R14, SR_CgaCtaId ;  /* 0x00000000000e7919 */ /* 0x000e240000008800 */
[----:B------:R-:W-:-:S04]  /*8030*/  IADD3 R11, PT, PT, R9, 0x100, RZ ;  /* 0x00000100090b7810 */ /* 0x000fc80007ffe0ff */
[C---:B0-----:R-:W-:Y:S02]  /*8040*/  LEA R13, R14.reuse, R11, 0x18 ;  /* 0x0000000b0e0d7211 */ /* 0x041fe400078ec0ff */
[----:B------:R-:W-:-:S03]  /*8050*/  LEA R11, R14, R9, 0x18 ;  /* 0x000000090e0b7211 */ /* 0x000fc600078ec0ff */
[C---:B------:R-:W-:Y:S01]  /*8060*/  IMAD R9, R8.reuse, 0x4, R13 ;  /* 0x0000000408097824 */ /* 0x040fe200078e020d */
[----:B------:R-:W-:-:S05]  /*8070*/  LEA R8, R8, R11, 0x2 ;  /* 0x0000000b08087211 */ /* 0x000fca00078e10ff */
[----:B------:R-:W0:Y:S04]  /*8080*/  LDS R9, [R9] ;  /* 0x0000000009097984 */ /* 0x000e280000000800 */
[----:B------:R-:W2:Y:S01]  /*8090*/  LDS R8, [R8] ;  /* 0x0000000008087984 */ /* 0x000ea20000000800 */
[----:B0-----:R-:W-:-:S04]  /*80a0*/  FMUL R11, R9, R9 ;  /* 0x00000009090b7220 */ /* 0x001fc80000400000 */
[----:B--2---:R-:W-:-:S04]  /*80b0*/  FFMA R11, R8, R8, R11 ;  /* 0x00000008080b7223 */ /* 0x004fc8000000000b */
[----:B---3--:R-:W-:-:S05]  /*80c0*/  FFMA R11, R11, R34, R12 ;  /* 0x000000220b0b7223 */ /* 0x008fca000000000c */
[----:B------:R0:W-:Y:S02]  /*80d0*/  STL [R10], R11 ;  /* 0x0000000b0a007387 */ /* 0x0001e40000100800 */
.L_x_131:
[----:B------:R-:W5:Y:S01]  /*80e0*/  LDCU UR4, c[0x0][0x394] ;  /* 0x00007280ff0477ac */ /* 0x000f620008000800 */
[----:B------:R-:W-:-:S04]  /*80f0*/  IADD3 R32, PT, PT, R32, 0x1, RZ ;  /* 0x0000000120207810 */ /* 0x000fc80007ffe0ff */
[----:B-----5:R-:W-:-:S13]  /*8100*/  ISETP.NE.AND P0, PT, R32, UR4, PT ;  /* 0x0000000420007c0c */ /* 0x020fda000bf05270 */
[----:B------:R-:W-:Y:S05]  /*8110*/  @P0 BRA `(.L_x_151) ;  /* 0xffffff8800300947 */ /* 0x000fea000383ffff */
.L_x_11:
[----:B------:R-:W-:-:S05]  /*8120*/  VIADD R7, R7, 0x1 ;  /* 0x0000000107077836 */ /* 0x000fca0000000000 */
[----:B------:R-:W-:-:S13]  /*8130*/  ISETP.NE.AND P0, PT, R7, 0x6, PT ;  /* 0x000000060700780c */ /* 0x000fda0003f05270 */
[----:B------:R-:W-:Y:S05]  /*8140*/  @P0 BRA `(.L_x_152) ;  /* 0xffffff8800140947 */ /* 0x000fea000383ffff */
.L_x_5:
[----:B------:R-:W0:Y:S02]  /*8150*/  LDC R0, c[0x0][0x398] ;  /* 0x0000e600ff007b82 */ /* 0x000e240000000800 */
[----:B0-----:R-:W-:-:S13]  /*8160*/  ISETP.GE.U32.AND P0, PT, R4, R0, PT ;  /* 0x000000000400720c */ /* 0x001fda0003f06070 */
[----:B------:R-:W-:Y:S05]  /*8170*/  @P0 EXIT ;  /* 0x000000000000094d */ /* 0x000fea0003800000 */
[----:B------:R-:W0:Y:S02]  /*8180*/  LDCU UR4, c[0x0][0x374] ;  /* 0x00006e80ff0477ac */ /* 0x000e240008000800 */
[----:B0-----:R-:W-:-:S09]  /*8190*/  UISETP.NE.AND UP0, UPT, UR4, 0x1, UPT ;  /* 0x000000010400788c */ /* 0x001fd2000bf05270 */
[----:B------:R-:W-:Y:S05]  /*81a0*/  BRA.U UP0, `(.L_x_153) ;  /* 0x0000000900807547 */ /* 0x000fea000b800000 */
[----:B-----5:R-:W0:Y:S08]  /*81b0*/  LDC R5, c[0x0][0x390] ;  /* 0x0000e400ff057b82 */ /* 0x020e300000000800 */
[----:B----4-:R-:W4:Y:S01]  /*81c0*/  LDC.64 R8, c[0x0][0x3c8] ;  /* 0x0000f200ff087b82 */ /* 0x010f220000000a00 */
[----:B0-----:R-:W-:Y:S01]  /*81d0*/  ISETP.NE.AND P0, PT, R5, RZ, PT ;  /* 0x000000ff0500720c */ /* 0x001fe20003f05270 */
[----:B----4-:R-:W-:-:S05]  /*81e0*/  IMAD.WIDE.U32 R8, R4, 0x4, R8 ;  /* 0x0000000404087825 */ /* 0x010fca00078e0008 */
[----:B------:R0:W-:Y:S07]  /*81f0*/  STG.E desc[UR14][R8.64], R6 ;  /* 0x0000000608007986 */ /* 0x0001ee000c10190e */
[----:B------:R-:W-:Y:S05]  /*8200*/  @!P0 EXIT ;  /* 0x000000000000894d */ /* 0x000fea0003800000 */
[C---:B------:R-:W-:Y:S02]  /*8210*/  IADD3 R7, PT, PT, R5.reuse, -0x1, RZ ;  /* 0xffffffff05077810 */ /* 0x040fe40007ffe0ff */
[----:B0-----:R-:W-:Y:S02]  /*8220*/  LOP3.LUT R6, R5, 0xf, RZ, 0xc0, !PT ;  /* 0x0000000f05067812 */ /* 0x001fe400078ec0ff */
[----:B------:R-:W-:Y:S01]  /*8230*/  ISETP.GE.U32.AND P0, PT, R7, 0xf, PT ;  /* 0x0000000f0700780c */ /* 0x000fe20003f06070 */
[----:B------:R-:W-:Y:S01]  /*8240*/  HFMA2 R7, -RZ, RZ, 0, 0 ;  /* 0x00000000ff077431 */ /* 0x000fe200000001ff */
[----:B------:R-:W-:-:S11]  /*8250*/  ISETP.NE.AND P1, PT, R6, RZ, PT ;  /* 0x000000ff0600720c */ /* 0x000fd60003f25270 */
[----:B------:R-:W-:Y:S05]  /*8260*/  @!P0 BRA `(.L_x_154) ;  /* 0x0000000400348947 */ /* 0x000fea0003800000 */
[----:B------:R-:W-:Y:S01]  /*8270*/  IMAD.IADD R13, R3, 0x1, R0 ;  /* 0x00000001030d7824 */ /* 0x000fe200078e0200 */
[----:B------:R-:W-:Y:S01]  /*8280*/  LOP3.LUT R7, R5, 0xfffffff0, RZ, 0xc0, !PT ;  /* 0xfffffff005077812 */ /* 0x000fe200078ec0ff */
[C-C-:B------:R-:W-:Y:S01]  /*8290*/  IMAD R9, R0.reuse, 0x3, R4.reuse ;  /* 0x0000000300097824 */ /* 0x140fe200078e0204 */
[----:B------:R-:W-:Y:S01]  /*82a0*/  IADD3 R48, PT, PT, R1, 0x20, RZ ;  /* 0x0000002001307810 */ /* 0x000fe20007ffe0ff */
[C-C-:B--2---:R-:W-:Y:S01]  /*82b0*/  IMAD R10, R0.reuse, 0x4, R4.reuse ;  /* 0x00000004000a7824 */ /* 0x144fe200078e0204 */
[CC--:B------:R-:W-:Y:S01]  /*82c0*/  LEA R47, R0.reuse, R4.reuse, 0x1 ;  /* 0x00000004002f7211 */ /* 0x0c0fe200078e08ff */
[C-C-:B------:R-:W-:Y:S01]  /*82d0*/  IMAD R11, R0.reuse, 0x5, R4.reuse ;  /* 0x00000005000b7824 */ /* 0x140fe200078e0204 */
[CC--:B-1----:R-:W-:Y:S01]  /*82e0*/  LEA R30, R0.reuse, R4.reuse, 0x3 ;  /* 0x00000004001e7211 */ /* 0x0c2fe200078e18ff */
[C-C-:B------:R-:W-:Y:S01]  /*82f0*/  IMAD R28, R0.reuse, 0x6, R4.reuse ;  /* 0x00000006001c7824 */ /* 0x140fe200078e0204 */
[----:B------:R-:W-:Y:S01]  /*8300*/  MOV R46, R4 ;  /* 0x00000004002e7202 */ /* 0x000fe20000000f00 */
[C-C-:B------:R-:W-:Y:S01]  /*8310*/  IMAD R29, R0.reuse, 0x7, R4.reuse ;  /* 0x00000007001d7824 */ /* 0x140fe200078e0204 */
[----:B------:R-:W-:Y:S01]  /*8320*/  IADD3 R49, PT, PT, -R7, RZ, RZ ;  /* 0x000000ff07317210 */ /* 0x000fe20007ffe1ff */
[----:B------:R-:W-:-:S02]  /*8330*/  IMAD R31, R0, 0x9, R4 ;  /* 0x00000009001f7824 */ /* 0x000fc400078e0204 */
[C-C-:B------:R-:W-:Y:S02]  /*8340*/  IMAD R32, R0.reuse, 0xa, R4.reuse ;  /* 0x0000000a00207824 */ /* 0x140fe400078e0204 */
[C-C-:B------:R-:W-:Y:S02]  /*8350*/  IMAD R33, R0.reuse, 0xb, R4.reuse ;  /* 0x0000000b00217824 */ /* 0x140fe400078e0204 */
[C-C-:B------:R-:W-:Y:S02]  /*8360*/  IMAD R42, R0.reuse, 0xc, R4.reuse ;  /* 0x0000000c002a7824 */ /* 0x140fe400078e0204 */
[C-C-:B------:R-:W-:Y:S02]  /*8370*/  IMAD R43, R0.reuse, 0xd, R4.reuse ;  /* 0x0000000d002b7824 */ /* 0x140fe400078e0204 */
[C-C-:B------:R-:W-:Y:S02]  /*8380*/  IMAD R44, R0.reuse, 0xe, R4.reuse ;  /* 0x0000000e002c7824 */ /* 0x140fe400078e0204 */
[----:B------:R-:W-:-:S02]  /*8390*/  IMAD R45, R0, 0xf, R4 ;  /* 0x0000000f002d7824 */ /* 0x000fc400078e0204 */
[----:B------:R-:W-:-:S07]  /*83a0*/  IMAD R8, R2, 0x40, R13 ;  /* 0x0000004002087824 */ /* 0x000fce00078e020d */
.L_x_155:
[----:B0-----:R-:W2:Y:S01]  /*83b0*/  LDL.128 R12, [R48+-0x20] ;  /* 0xffffe000300c7983 */ /* 0x001ea20000100c00 */
[----:B---3--:R-:W0:Y:S03]  /*83c0*/  LDC.64 R34, c[0x0][0x3d0] ;  /* 0x0000f400ff227b82 */ /* 0x008e260000000a00 */
[----:B------:R-:W3:Y:S04]  /*83d0*/  LDL.128 R16, [R48+-0x10] ;  /* 0xfffff00030107983 */ /* 0x000ee80000100c00 */
[----:B------:R-:W4:Y:S04]  /*83e0*/  LDL.128 R20, [R48] ;  /* 0x0000000030147983 */ /* 0x000f280000100c00 */
[----:B------:R1:W5:Y:S01]  /*83f0*/  LDL.128 R24, [R48+0x10] ;  /* 0x0000100030187983 */ /* 0x0003620000100c00 */
[----:B------:R-:W-:-:S04]  /*8400*/  IADD3 R49, PT, PT, R49, 0x10, RZ ;  /* 0x0000001031317810 */ /* 0x000fc80007ffe0ff */
[----:B------:R-:W-:Y:S01]  /*8410*/  ISETP.NE.AND P0, PT, R49, RZ, PT ;  /* 0x000000ff3100720c */ /* 0x000fe20003f05270 */
[----:B-1----:R-:W-:Y:S02]  /*8420*/  VIADD R48, R48, 0x40 ;  /* 0x0000004030307836 */ /* 0x002fe40000000000 */
[----:B0-----:R-:W-:Y:S01]  /*8430*/  IMAD.WIDE.U32 R36, R46, 0x4, R34 ;  /* 0x000000042e247825 */ /* 0x001fe200078e0022 */
[----:B------:R-:W-:-:S03]  /*8440*/  LEA R46, R0, R46, 0x4 ;  /* 0x0000002e002e7211 */ /* 0x000fc600078e20ff */
[----:B------:R-:W-:Y:S01]  /*8450*/  IMAD.WIDE.U32 R38, R8, 0x4, R34 ;  /* 0x0000000408267825 */ /* 0x000fe200078e0022 */
[----:B------:R-:W-:-:S03]  /*8460*/  LEA R8, R0, R8, 0x4 ;  /* 0x0000000800087211 */ /* 0x000fc600078e20ff */
[----:B------:R-:W-:-:S04]  /*8470*/  IMAD.WIDE.U32 R40, R9, 0x4, R34 ;  /* 0x0000000409287825 */ /* 0x000fc800078e0022 */
[C---:B------:R-:W-:Y:S01]  /*8480*/  IMAD R9, R0.reuse, 0x10, R9 ;  /* 0x0000001000097824 */ /* 0x040fe200078e0209 */
[----:B--2---:R0:W-:Y:S04]  /*8490*/  STG.E desc[UR14][R36.64], R12 ;  /* 0x0000000c24007986 */ /* 0x0041e8000c10190e */
[----:B------:R1:W-:Y:S01]  /*84a0*/  STG.E desc[UR14][R38.64], R13 ;  /* 0x0000000d26007986 */ /* 0x0003e2000c10190e */
[----:B0-----:R-:W-:Y:S01]  /*84b0*/  IMAD.WIDE.U32 R36, R47, 0x4, R34 ;  /* 0x000000042f247825 */ /* 0x001fe200078e0022 */
[----:B------:R-:W-:-:S03]  /*84c0*/  LEA R47, R0, R47, 0x4 ;  /* 0x0000002f002f7211 */ /* 0x000fc600078e20ff */
[--C-:B-1----:R-:W-:Y:S01]  /*84d0*/  IMAD.WIDE.U32 R38, R10, 0x4, R34.reuse ;  /* 0x000000040a267825 */ /* 0x102fe200078e0022 */
[----:B------:R0:W-:Y:S01]  /*84e0*/  STG.E desc[UR14][R36.64], R14 ;  /* 0x0000000e24007986 */ /* 0x0001e2000c10190e */
[C---:B------:R-:W-:Y:S02]  /*84f0*/  LEA R10, R0.reuse, R10, 0x4 ;  /* 0x0000000a000a7211 */ /* 0x040fe400078e20ff */
[----:B------:R-:W-:Y:S01]  /*8500*/  IMAD.WIDE.U32 R12, R11, 0x4, R34 ;  /* 0x000000040b0c7825 */ /* 0x000fe200078e0022 */
[----:B------:R1:W-:Y:S01]  /*8510*/  STG.E desc[UR14][R40.64], R15 ;  /* 0x0000000f28007986 */ /* 0x0003e2000c10190e */
[----:B------:R-:W-:-:S03]  /*8520*/  LEA R11, R0, R11, 0x4 ;  /* 0x0000000b000b7211 */ /* 0x000fc600078e20ff */
[----:B---3--:R-:W-:Y:S01]  /*8530*/  STG.E desc[UR14][R38.64], R16 ;  /* 0x0000001026007986 */ /* 0x008fe2000c10190e */
[----:B0-----:R-:W-:-:S03]  /*8540*/  IMAD.WIDE.U32 R36, R28, 0x4, R34 ;  /* 0x000000041c247825 */ /* 0x001fc600078e0022 */
[----:B------:R0:W-:Y:S01]  /*8550*/  STG.E desc[UR14][R12.64], R17 ;  /* 0x000000110c007986 */ /* 0x0001e2000c10190e */
[----:B-1----:R-:W-:-:S03]  /*8560*/  IMAD.WIDE.U32 R14, R32, 0x4, R34 ;  /* 0x00000004200e7825 */ /* 0x002fc600078e0022 */
[----:B------:R1:W-:Y:S01]  /*8570*/  STG.E desc[UR14][R36.64], R18 ;  /* 0x0000001224007986 */ /* 0x0003e2000c10190e */
[C---:B------:R-:W-:Y:S01]  /*8580*/  LEA R32, R0.reuse, R32, 0x4 ;  /* 0x0000002000207211 */ /* 0x040fe200078e20ff */
[C---:B------:R-:W-:Y:S02]  /*8590*/  IMAD R28, R0.reuse, 0x10, R28 ;  /* 0x00000010001c7824 */ /* 0x040fe400078e021c */
[----:B0-----:R-:W-:Y:S01]  /*85a0*/  IMAD.WIDE.U32 R12, R29, 0x4, R34 ;  /* 0x000000041d0c7825 */ /* 0x001fe200078e0022 */
[----:B------:R-:W-:-:S03]  /*85b0*/  LEA R29, R0, R29, 0x4 ;  /* 0x0000001d001d7211 */ /* 0x000fc600078e20ff */
[--C-:B-1----:R-:W-:Y:S01]  /*85c0*/  IMAD.WIDE.U32 R36, R30, 0x4, R34.reuse ;  /* 0x000000041e247825 */ /* 0x102fe200078e0022 */
[----:B------:R0:W-:Y:S01]  /*85d0*/  STG.E desc[UR14][R12.64], R19 ;  /* 0x000000130c007986 */ /* 0x0001e2000c10190e */
[C---:B------:R-:W-:Y:S02]  /*85e0*/  LEA R30, R0.reuse, R30, 0x4 ;  /* 0x0000001e001e7211 */ /* 0x040fe400078e20ff */
[----:B------:R-:W-:Y:S01]  /*85f0*/  IMAD.WIDE.U32 R16, R31, 0x4, R34 ;  /* 0x000000041f107825 */ /* 0x000fe200078e0022 */
[----:B----4-:R-:W-:Y:S03]  /*8600*/  STG.E desc[UR14][R36.64], R20 ;  /* 0x0000001424007986 */ /* 0x010fe6000c10190e */
[----:B------:R-:W-:Y:S01]  /*8610*/  IMAD R31, R0, 0x10, R31 ;  /* 0x00000010001f7824 */ /* 0x000fe200078e021f */
[----:B------:R1:W-:Y:S01]  /*8620*/  STG.E desc[UR14][R16.64], R21 ;  /* 0x0000001510007986 */ /* 0x0003e2000c10190e */
[----:B0-----:R-:W-:-:S03]  /*8630*/  IMAD.WIDE.U32 R12, R33, 0x4, R34 ;  /* 0x00000004210c7825 */ /* 0x001fc600078e0022 */
[----:B------:R0:W-:Y:S01]  /*8640*/  STG.E desc[UR14][R14.64], R22 ;  /* 0x000000160e007986 */ /* 0x0001e2000c10190e */
[----:B------:R-:W-:-:S03]  /*8650*/  LEA R33, R0, R33, 0x4 ;  /* 0x0000002100217211 */ /* 0x000fc600078e20ff */
[----:B------:R2:W-:Y:S01]  /*8660*/  STG.E desc[UR14][R12.64], R23 ;  /* 0x000000170c007986 */ /* 0x0005e2000c10190e */
[----:B-1----:R-:W-:Y:S01]  /*8670*/  IMAD.WIDE.U32 R16, R43, 0x4, R34 ;  /* 0x000000042b107825 */ /* 0x002fe200078e0022 */
[----:B------:R-:W-:-:S03]  /*8680*/  LEA R43, R0, R43, 0x4 ;  /* 0x0000002b002b7211 */ /* 0x000fc600078e20ff */
[----:B0-----:R-:W-:-:S04]  /*8690*/  IMAD.WIDE.U32 R14, R42, 0x4, R34 ;  /* 0x000000042a0e7825 */ /* 0x001fc800078e0022 */
[--C-:B--2---:R-:W-:Y:S01]  /*86a0*/  IMAD.WIDE.U32 R12, R44, 0x4, R34.reuse ;  /* 0x000000042c0c7825 */ /* 0x104fe200078e0022 */
[----:B-----5:R0:W-:Y:S01]  /*86b0*/  STG.E desc[UR14][R14.64], R24 ;  /* 0x000000180e007986 */ /* 0x0201e2000c10190e */
[C---:B------:R-:W-:Y:S02]  /*86c0*/  LEA R44, R0.reuse, R44, 0x4 ;  /* 0x0000002c002c7211 */ /* 0x040fe400078e20ff */
[----:B------:R-:W-:Y:S01]  /*86d0*/  IMAD.WIDE.U32 R34, R45, 0x4, R34 ;  /* 0x000000042d227825 */ /* 0x000fe200078e0022 */
[----:B------:R0:W-:Y:S03]  /*86e0*/  STG.E desc[UR14][R16.64], R25 ;  /* 0x0000001910007986 */ /* 0x0001e6000c10190e */
[C---:B------:R-:W-:Y:S01]  /*86f0*/  IMAD R42, R0.reuse, 0x10, R42 ;  /* 0x00000010002a7824 */ /* 0x040fe200078e022a */
[----:B------:R0:W-:Y:S01]  /*8700*/  STG.E desc[UR14][R12.64], R26 ;  /* 0x0000001a0c007986 */ /* 0x0001e2000c10190e */
[----:B------:R-:W-:-:S03]  /*8710*/  IMAD R45, R0, 0x10, R45 ;  /* 0x00000010002d7824 */ /* 0x000fc600078e022d */
[----:B------:R0:W-:Y:S01]  /*8720*/  STG.E desc[UR14][R34.64], R27 ;  /* 0x0000001b22007986 */ /* 0x0001e2000c10190e */
[----:B------:R-:W-:Y:S05]  /*8730*/  @P0 BRA `(.L_x_155) ;  /* 0xfffffffc001c0947 */ /* 0x000fea000383ffff */
.L_x_154:
[----:B------:R-:W-:Y:S05]  /*8740*/  @!P1 EXIT ;  /* 0x000000000000994d */ /* 0x000fea0003800000 */
[----:B------:R-:W-:Y:S02]  /*8750*/  ISETP.GE.U32.AND P0, PT, R6, 0x8, PT ;  /* 0x000000080600780c */ /* 0x000fe40003f06070 */
[----:B------:R-:W-:-:S04]  /*8760*/  LOP3.LUT R32, R5, 0x7, RZ, 0xc0, !PT ;  /* 0x0000000705207812 */ /* 0x000fc800078ec0ff */
[----:B------:R-:W-:-:S07]  /*8770*/  ISETP.NE.AND P1, PT, R32, RZ, PT ;  /* 0x000000ff2000720c */ /* 0x000fce0003f25270 */
[----:B------:R-:W-:Y:S06]  /*8780*/  @!P0 BRA `(.L_x_156) ;  /* 0x0000000000748947 */ /* 0x000fec0003800000 */
[C---:B------:R-:W-:Y:S01]  /*8790*/  LEA R6, R7.reuse, R1, 0x2 ;  /* 0x0000000107067211 */ /* 0x040fe200078e10ff */
[----:B-1----:R-:W1:Y:S04]  /*87a0*/  LDC.64 R30, c[0x0][0x3d0] ;  /* 0x0000f400ff1e7b82 */ /* 0x002e680000000a00 */
[----:B0-----:R-:W4:Y:S04]  /*87b0*/  LDL.128 R12, [R6] ;  /* 0x00000000060c7983 */ /* 0x001f280000100c00 */
[----:B--2---:R-:W2:Y:S01]  /*87c0*/  LDL.128 R8, [R6+0x10] ;  /* 0x0000100006087983 */ /* 0x004ea20000100c00 */
[C---:B------:R-:W-:Y:S01]  /*87d0*/  IMAD R17, R7.reuse, R0, R4 ;  /* 0x0000000007117224 */ /* 0x040fe200078e0204 */
[----:B------:R-:W-:-:S03]  /*87e0*/  IADD3 R7, PT, PT, R7, 0x8, RZ ;  /* 0x0000000807077810 */ /* 0x000fc60007ffe0ff */
[----:B------:R-:W-:-:S05]  /*87f0*/  IMAD.IADD R19, R17, 0x1, R0 ;  /* 0x0000000111137824 */ /* 0x000fca00078e0200 */
[----:B------:R-:W-:-:S04]  /*8800*/  IADD3 R21, PT, PT, R19, R0, RZ ;  /* 0x0000000013157210 */ /* 0x000fc80007ffe0ff */
[----:B------:R-:W-:Y:S01]  /*8810*/  IADD3 R23, PT, PT, R21, R0, RZ ;  /* 0x0000000015177210 */ /* 0x000fe20007ffe0ff */
[----:B-1----:R-:W-:-:S04]  /*8820*/  IMAD.WIDE.U32 R16, R17, 0x4, R30 ;  /* 0x0000000411107825 */ /* 0x002fc800078e001e */
[----:B------:R-:W-:Y:S02]  /*8830*/  IMAD.IADD R25, R23, 0x1, R0 ;  /* 0x0000000117197824 */ /* 0x000fe400078e0200 */
[----:B------:R-:W-:-:S03]  /*8840*/  IMAD.WIDE.U32 R18, R19, 0x4, R30 ;  /* 0x0000000413127825 */ /* 0x000fc600078e001e */
[----:B------:R-:W-:Y:S01]  /*8850*/  IADD3 R27, PT, PT, R25, R0, RZ ;  /* 0x00000000191b7210 */ /* 0x000fe20007ffe0ff */
[----:B------:R-:W-:-:S03]  /*8860*/  IMAD.WIDE.U32 R20, R21, 0x4, R30 ;  /* 0x0000000415147825 */ /* 0x000fc600078e001e */
[----:B------:R-:W-:Y:S01]  /*8870*/  IADD3 R29, PT, PT, R27, R0, RZ ;  /* 0x000000001b1d7210 */ /* 0x000fe20007ffe0ff */
[----:B------:R-:W-:-:S04]  /*8880*/  IMAD.WIDE.U32 R22, R23, 0x4, R30 ;  /* 0x0000000417167825 */ /* 0x000fc800078e001e */
[----:B------:R-:W-:Y:S02]  /*8890*/  IMAD.IADD R33, R29, 0x1, R0 ;  /* 0x000000011d217824 */ /* 0x000fe400078e0200 */
[----:B------:R-:W-:-:S04]  /*88a0*/  IMAD.WIDE.U32 R24, R25, 0x4, R30 ;  /* 0x0000000419187825 */ /* 0x000fc800078e001e */
[----:B------:R-:W-:-:S04]  /*88b0*/  IMAD.WIDE.U32 R26, R27, 0x4, R30 ;  /* 0x000000041b1a7825 */ /* 0x000fc800078e001e */
[----:B------:R-:W-:-:S04]  /*88c0*/  IMAD.WIDE.U32 R28, R29, 0x4, R30 ;  /* 0x000000041d1c7825 */ /* 0x000fc800078e001e */
[----:B------:R-:W-:Y:S01]  /*88d0*/  IMAD.WIDE.U32 R30, R33, 0x4, R30 ;  /* 0x00000004211e7825 */ /* 0x000fe200078e001e */
[----:B----4-:R4:W-:Y:S04]  /*88e0*/  STG.E desc[UR14][R16.64], R12 ;  /* 0x0000000c10007986 */ /* 0x0109e8000c10190e */
[----:B------:R4:W-:Y:S04]  /*88f0*/  STG.E desc[UR14][R18.64], R13 ;  /* 0x0000000d12007986 */ /* 0x0009e8000c10190e */
[----:B------:R4:W-:Y:S04]  /*8900*/  STG.E desc[UR14][R20.64], R14 ;  /* 0x0000000e14007986 */ /* 0x0009e8000c10190e */
[----:B------:R4:W-:Y:S04]  /*8910*/  STG.E desc[UR14][R22.64], R15 ;  /* 0x0000000f16007986 */ /* 0x0009e8000c10190e */
[----:B--2---:R4:W-:Y:S04]  /*8920*/  STG.E desc[UR14][R24.64], R8 ;  /* 0x0000000818007986 */ /* 0x0049e8000c10190e */
[----:B------:R4:W-:Y:S04]  /*8930*/  STG.E desc[UR14][R26.64], R9 ;  /* 0x000000091a007986 */ /* 0x0009e8000c10190e */
[----:B------:R4:W-:Y:S04]  /*8940*/  STG.E desc[UR14][R28.64], R10 ;  /* 0x0000000a1c007986 */ /* 0x0009e8000c10190e */
[----:B------:R4:W-:Y:S02]  /*8950*/  STG.E desc[UR14][R30.64], R11 ;  /* 0x0000000b1e007986 */ /* 0x0009e4000c10190e */
.L_x_156:
[----:B------:R-:W-:Y:S05]  /*8960*/  @!P1 EXIT ;  /* 0x000000000000994d */ /* 0x000fea0003800000 */
[----:B------:R-:W-:Y:S02]  /*8970*/  ISETP.GE.U32.AND P0, PT, R32, 0x4, PT ;  /* 0x000000042000780c */ /* 0x000fe40003f06070 */
[----:B----4-:R-:W-:-:S04]  /*8980*/  LOP3.LUT R18, R5, 0x3, RZ, 0xc0, !PT ;  /* 0x0000000305127812 */ /* 0x010fc800078ec0ff */
[----:B------:R-:W-:-:S07]  /*8990*/  ISETP.NE.AND P1, PT, R18, RZ, PT ;  /* 0x000000ff1200720c */ /* 0x000fce0003f25270 */
[----:B------:R-:W-:Y:S06]  /*89a0*/  @!P0 BRA `(.L_x_157) ;  /* 0x0000000000408947 */ /* 0x000fec0003800000 */
[C---:B------:R-:W-:Y:S01]  /*89b0*/  LEA R8, R7.reuse, R1, 0x2 ;  /* 0x0000000107087211 */ /* 0x040fe200078e10ff */
[----:B0-----:R-:W0:Y:S05]  /*89c0*/  LDC.64 R12, c[0x0][0x3d0] ;  /* 0x0000f400ff0c7b82 */ /* 0x001e2a0000000a00 */
[----:B--2---:R-:W2:Y:S01]  /*89d0*/  LDL.128 R8, [R8] ;  /* 0x0000000008087983 */ /* 0x004ea20000100c00 */
[C---:B------:R-:W-:Y:S02]  /*89e0*/  IMAD R5, R7.reuse, R0, R4 ;  /* 0x0000000007057224 */ /* 0x040fe400078e0204 */
[----:B------:R-:W-:Y:S02]  /*89f0*/  VIADD R7, R7, 0x4 ;  /* 0x0000000407077836 */ /* 0x000fe40000000000 */
[----:B------:R-:W-:-:S05]  /*8a00*/  IMAD.IADD R15, R5, 0x1, R0 ;  /* 0x00000001050f7824 */ /* 0x000fca00078e0200 */
[----:B------:R-:W-:-:S04]  /*8a10*/  IADD3 R17, PT, PT, R15, R0, RZ ;  /* 0x000000000f117210 */ /* 0x000fc80007ffe0ff */
[----:B------:R-:W-:Y:S01]  /*8a20*/  IADD3 R19, PT, PT, R17, R0, RZ ;  /* 0x0000000011137210 */ /* 0x000fe20007ffe0ff */
[----:B0-----:R-:W-:-:S04]  /*8a30*/  IMAD.WIDE.U32 R4, R5, 0x4, R12 ;  /* 0x0000000405047825 */ /* 0x001fc800078e000c */
[----:B------:R-:W-:-:S04]  /*8a40*/  IMAD.WIDE.U32 R14, R15, 0x4, R12 ;  /* 0x000000040f0e7825 */ /* 0x000fc800078e000c */
[----:B------:R-:W-:-:S04]  /*8a50*/  IMAD.WIDE.U32 R16, R17, 0x4, R12 ;  /* 0x0000000411107825 */ /* 0x000fc800078e000c */
[----:B------:R-:W-:Y:S01]  /*8a60*/  IMAD.WIDE.U32 R12, R19, 0x4, R12 ;  /* 0x00000004130c7825 */ /* 0x000fe200078e000c */
[----:B--2---:R4:W-:Y:S04]  /*8a70*/  STG.E desc[UR14][R4.64], R8 ;  /* 0x0000000804007986 */ /* 0x0049e8000c10190e */
[----:B------:R4:W-:Y:S04]  /*8a80*/  STG.E desc[UR14][R14.64], R9 ;  /* 0x000000090e007986 */ /* 0x0009e8000c10190e */
[----:B------:R4:W-:Y:S04]  /*8a90*/  STG.E desc[UR14][R16.64], R10 ;  /* 0x0000000a10007986 */ /* 0x0009e8000c10190e */
[----:B------:R4:W-:Y:S02]  /*8aa0*/  STG.E desc[UR14][R12.64], R11 ;  /* 0x0000000b0c007986 */ /* 0x0009e4000c10190e */
.L_x_157:
[----:B------:R-:W-:Y:S05]  /*8ab0*/  @!P1 EXIT ;  /* 0x000000000000994d */ /* 0x000fea0003800000 */
[----:B----4-:R-:W4:Y:S01]  /*8ac0*/  LDC.64 R4, c[0x0][0x3d0] ;  /* 0x0000f400ff047b82 */ /* 0x010f220000000a00 */
[C---:B------:R-:W-:Y:S01]  /*8ad0*/  IMAD R3, R7.reuse, R0, R3 ;  /* 0x0000000007037224 */ /* 0x040fe200078e0203 */
[----:B------:R-:W-:Y:S01]  /*8ae0*/  IADD3 R0, PT, PT, -R18, RZ, RZ ;  /* 0x000000ff12007210 */ /* 0x000fe20007ffe1ff */
[----:B------:R-:W-:Y:S01]  /*8af0*/  IMAD R6, R7, 0x4, R1 ;  /* 0x0000000407067824 */ /* 0x000fe200078e0201 */
[----:B------:R-:W0:Y:S02]  /*8b00*/  LDCU UR4, c[0x0][0x398] ;  /* 0x00007300ff0477ac */ /* 0x000e240008000800 */
[----:B------:R-:W-:-:S07]  /*8b10*/  LEA R7, R2, R3, 0x6 ;  /* 0x0000000302077211 */ /* 0x000fce00078e30ff */
.L_x_158:
[----:B0-----:R-:W5:Y:S01]  /*8b20*/  LDL R9, [R6] ;  /* 0x0000000006097983 */ /* 0x001f620000100800 */
[----:B------:R-:W-:Y:S02]  /*8b30*/  VIADD R0, R0, 0x1 ;  /* 0x0000000100007836 */ /* 0x000fe40000000000 */
[C---:B----4-:R-:W-:Y:S01]  /*8b40*/  IMAD.WIDE.U32 R2, R7.reuse, 0x4, R4 ;  /* 0x0000000407027825 */ /* 0x050fe200078e0004 */
[----:B0-----:R-:W-:Y:S02]  /*8b50*/  IADD3 R7, PT, PT, R7, UR4, RZ ;  /* 0x0000000407077c10 */ /* 0x001fe4000fffe0ff */
[----:B------:R-:W-:Y:S02]  /*8b60*/  ISETP.NE.AND P0, PT, R0, RZ, PT ;  /* 0x000000ff0000720c */ /* 0x000fe40003f05270 */
[----:B-----5:R0:W-:Y:S11]  /*8b70*/  STG.E desc[UR14][R2.64], R9 ;  /* 0x0000000902007986 */ /* 0x0201f6000c10190e */
[----:B------:R-:W-:Y:S05]  /*8b80*/  @!P0 EXIT ;  /* 0x000000000000894d */ /* 0x000fea0003800000 */
[----:B------:R-:W-:Y:S01]  /*8b90*/  IADD3 R6, PT, PT, R6, 0x4, RZ ;  /* 0x0000000406067810 */ /* 0x000fe20007ffe0ff */
[----:B------:R-:W-:Y:S06]  /*8ba0*/  BRA `(.L_x_158) ;  /* 0xfffffffc00dc7947 */ /* 0x000fec000383ffff */
.L_x_153:
[----:B-----5:R-:W0:Y:S08]  /*8bb0*/  LDC R5, c[0x0][0x390] ;  /* 0x0000e400ff057b82 */ /* 0x020e300000000800 */
[----:B----4-:R-:W4:Y:S01]  /*8bc0*/  LDC.64 R8, c[0x0][0x3c8] ;  /* 0x0000f200ff087b82 */ /* 0x010f220000000a00 */
[----:B0-----:R-:W-:Y:S01]  /*8bd0*/  ISETP.NE.AND P0, PT, R5, RZ, PT ;  /* 0x000000ff0500720c */ /* 0x001fe20003f05270 */
[----:B----4-:R-:W-:-:S05]  /*8be0*/  IMAD.WIDE.U32 R8, R4, 0x4, R8 ;  /* 0x0000000404087825 */ /* 0x010fca00078e0008 */
[----:B------:R0:W-:Y:S07]  /*8bf0*/  REDG.E.ADD.F32.FTZ.RN.STRONG.GPU desc[UR14][R8.64], R6 ;  /* 0x00000006080079a6 */ /* 0x0001ee000c12f30e */
[----:B------:R-:W-:Y:S05]  /*8c00*/  @!P0 EXIT ;  /* 0x000000000000894d */ /* 0x000fea0003800000 */
[C---:B------:R-:W-:Y:S01]  /*8c10*/  VIADD R7, R5.reuse, 0xffffffff ;  /* 0xffffffff05077836 */ /* 0x040fe20000000000 */
[----:B0-----:R-:W-:-:S04]  /*8c20*/  LOP3.LUT R6, R5, 0xf, RZ, 0xc0, !PT ;  /* 0x0000000f05067812 */ /* 0x001fc800078ec0ff */
[----:B------:R-:W-:Y:S02]  /*8c30*/  ISETP.GE.U32.AND P0, PT, R7, 0xf, PT ;  /* 0x0000000f0700780c */ /* 0x000fe40003f06070 */
[----:B------:R-:W-:Y:S02]  /*8c40*/  ISETP.NE.AND P1, PT, R6, RZ, PT ;  /* 0x000000ff0600720c */ /* 0x000fe40003f25270 */
[----:B------:R-:W-:-:S09]  /*8c50*/  MOV R7, RZ ;  /* 0x000000ff00077202 */ /* 0x000fd20000000f00 */
[----:B------:R-:W-:Y:S05]  /*8c60*/  @!P0 BRA `(.L_x_159) ;  /* 0x0000000400348947 */ /* 0x000fea0003800000 */
[----:B------:R-:W-:Y:S01]  /*8c70*/  LOP3.LUT R7, R5, 0xfffffff0, RZ, 0xc0, !PT ;  /* 0xfffffff005077812 */ /* 0x000fe200078ec0ff */
[C-C-:B------:R-:W-:Y:S01]  /*8c80*/  IMAD R49, R0.reuse, 0xf, R4.reuse ;  /* 0x0000000f00317824 */ /* 0x140fe200078e0204 */
[----:B------:R-:W-:Y:S01]  /*8c90*/  IADD3 R47, PT, PT, R3, R0, RZ ;  /* 0x00000000032f7210 */ /* 0x000fe20007ffe0ff */
[C-C-:B------:R-:W-:Y:S01]  /*8ca0*/  IMAD R8, R0.reuse, 0xe, R4.reuse ;  /* 0x0000000e00087824 */ /* 0x140fe200078e0204 */
[CC--:B------:R-:W-:Y:S01]  /*8cb0*/  LEA R44, R0.reuse, R4.reuse, 0x2 ;  /* 0x00000004002c7211 */ /* 0x0c0fe200078e10ff */
[C-C-:B------:R-:W-:Y:S01]  /*8cc0*/  IMAD R9, R0.reuse, 0xd, R4.reuse ;  /* 0x0000000d00097824 */ /* 0x140fe200078e0204 */
[CC--:B------:R-:W-:Y:S01]  /*8cd0*/  LEA R46, R0.reuse, R4.reuse, 0x1 ;  /* 0x00000004002e7211 */ /* 0x0c0fe200078e08ff */
[C-C-:B--2---:R-:W-:Y:S01]  /*8ce0*/  IMAD R10, R0.reuse, 0xc, R4.reuse ;  /* 0x0000000c000a7824 */ /* 0x144fe200078e0204 */
[----:B------:R-:W-:Y:S01]  /*8cf0*/  MOV R48, R4 ;  /* 0x0000000400307202 */ /* 0x000fe20000000f00 */
[--C-:B------:R-:W-:Y:S01]  /*8d00*/  IMAD R11, R0, 0xb, R4.reuse ;  /* 0x0000000b000b7824 */ /* 0x100fe200078e0204 */
[----:B------:R-:W-:Y:S01]  /*8d10*/  LEA R47, R2, R47, 0x6 ;  /* 0x0000002f022f7211 */ /* 0x000fe200078e30ff */
[----:B------:R-:W-:-:S02]  /*8d20*/  IMAD R28, R0, 0xa, R4 ;  /* 0x0000000a001c7824 */ /* 0x000fc400078e0204 */
[C-C-:B------:R-:W-:Y:S02]  /*8d30*/  IMAD R29, R0.reuse, 0x9, R4.reuse ;  /* 0x00000009001d7824 */ /* 0x140fe400078e0204 */
[C-C-:B-1----:R-:W-:Y:S02]  /*8d40*/  IMAD R30, R0.reuse, 0x8, R4.reuse ;  /* 0x00000008001e7824 */ /* 0x142fe400078e0204 */
[C-C-:B------:R-:W-:Y:S02]  /*8d50*/  IMAD R31, R0.reuse, 0x7, R4.reuse ;  /* 0x00000007001f7824 */ /* 0x140fe400078e0204 */
[C-C-:B------:R-:W-:Y:S02]  /*8d60*/  IMAD R32, R0.reuse, 0x6, R4.reuse ;  /* 0x0000000600207824 */ /* 0x140fe400078e0204 */
[C-C-:B------:R-:W-:Y:S02]  /*8d70*/  IMAD R33, R0.reuse, 0x5, R4.reuse ;  /* 0x0000000500217824 */ /* 0x140fe400078e0204 */
[----:B------:R-:W-:-:S02]  /*8d80*/  IMAD R45, R0, 0x3, R4 ;  /* 0x00000003002d7824 */ /* 0x000fc400078e0204 */
[----:B------:R-:W-:Y:S02]  /*8d90*/  VIADD R50, R1, 0x20 ;  /* 0x0000002001327836 */ /* 0x000fe40000000000 */
[----:B------:R-:W-:-:S07]  /*8da0*/  IMAD.MOV R51, RZ, RZ, -R7 ;  /* 0x000000ffff337224 */ /* 0x000fce00078e0a07 */
.L_x_160:
[----:B------:R-:W2:Y:S01]  /*8db0*/  LDL.128 R12, [R50+-0x20] ;  /* 0xffffe000320c7983 */ /* 0x000ea20000100c00 */
[----:B---3--:R-:W0:Y:S03]  /*8dc0*/  LDC.64 R34, c[0x0][0x3d0] ;  /* 0x0000f400ff227b82 */ /* 0x008e260000000a00 */
[----:B------:R-:W3:Y:S04]  /*8dd0*/  LDL.128 R16, [R50+-0x10] ;  /* 0xfffff00032107983 */ /* 0x000ee80000100c00 */
[----:B------:R-:W4:Y:S04]  /*8de0*/  LDL.128 R20, [R50] ;  /* 0x0000000032147983 */ /* 0x000f280000100c00 */
[----:B------:R1:W5:Y:S01]  /*8df0*/  LDL.128 R24, [R50+0x10] ;  /* 0x0000100032187983 */ /* 0x0003620000100c00 */
[----:B0-----:R-:W-:-:S04]  /*8e00*/  IMAD.WIDE.U32 R38, R48, 0x4, R34 ;  /* 0x0000000430267825 */ /* 0x001fc800078e0022 */
[----:B------:R-:W-:-:S04]  /*8e10*/  IMAD.WIDE.U32 R36, R47, 0x4, R34 ;  /* 0x000000042f247825 */ /* 0x000fc800078e0022 */
[----:B------:R-:W-:-:S04]  /*8e20*/  IMAD.WIDE.U32 R40, R45, 0x4, R34 ;  /* 0x000000042d287825 */ /* 0x000fc800078e0022 */
[----:B------:R-:W-:Y:S01]  /*8e30*/  IMAD.WIDE.U32 R42, R44, 0x4, R34 ;  /* 0x000000042c2a7825 */ /* 0x000fe200078e0022 */
[----:B------:R-:W-:-:S04]  /*8e40*/  IADD3 R51, PT, PT, R51, 0x10, RZ ;  /* 0x0000001033337810 */ /* 0x000fc80007ffe0ff */
[----:B------:R-:W-:Y:S01]  /*8e50*/  ISETP.NE.AND P0, PT, R51, RZ, PT ;  /* 0x000000ff3300720c */ /* 0x000fe20003f05270 */
[----:B------:R-:W-:Y:S01]  /*8e60*/  IMAD R48, R0, 0x10, R48 ;  /* 0x0000001000307824 */ /* 0x000fe200078e0230 */
[----:B-1----:R-:W-:Y:S01]  /*8e70*/  IADD3 R50, PT, PT, R50, 0x40, RZ ;  /* 0x0000004032327810 */ /* 0x002fe20007ffe0ff */
[C---:B------:R-:W-:Y:S01]  /*8e80*/  IMAD R44, R0.reuse, 0x10, R44 ;  /* 0x00000010002c7824 */ /* 0x040fe200078e022c */
[C---:B------:R-:W-:Y:S01]  /*8e90*/  LEA R45, R0.reuse, R45, 0x4 ;  /* 0x0000002d002d7211 */ /* 0x040fe200078e20ff */
[----:B------:R-:W-:Y:S01]  /*8ea0*/  IMAD R47, R0, 0x10, R47 ;  /* 0x00000010002f7824 */ /* 0x000fe200078e022f */
[----:B--2---:R0:W-:Y:S04]  /*8eb0*/  REDG.E.ADD.F32.FTZ.RN.STRONG.GPU desc[UR14][R38.64], R12 ;  /* 0x0000000c260079a6 */ /* 0x0041e8000c12f30e */
[----:B------:R1:W-:Y:S01]  /*8ec0*/  REDG.E.ADD.F32.FTZ.RN.STRONG.GPU desc[UR14][R36.64], R13 ;  /* 0x0000000d240079a6 */ /* 0x0003e2000c12f30e */
[----:B0-----:R-:W-:-:S04]  /*8ed0*/  IMAD.WIDE.U32 R38, R46, 0x4, R34 ;  /* 0x000000042e267825 */ /* 0x001fc800078e0022 */
[--C-:B-1----:R-:W-:Y:S01]  /*8ee0*/  IMAD.WIDE.U32 R12, R33, 0x4, R34.reuse ;  /* 0x00000004210c7825 */ /* 0x102fe200078e0022 */
[----:B------:R-:W-:Y:S04]  /*8ef0*/  REDG.E.ADD.F32.FTZ.RN.STRONG.GPU desc[UR14][R38.64], R14 ;  /* 0x0000000e260079a6 */ /* 0x000fe8000c12f30e */
[----:B------:R0:W-:Y:S01]  /*8f00*/  REDG.E.ADD.F32.FTZ.RN.STRONG.GPU desc[UR14][R40.64], R15 ;  /* 0x0000000f280079a6 */ /* 0x0001e2000c12f30e */
[----:B------:R-:W-:-:S03]  /*8f10*/  IMAD.WIDE.U32 R36, R31, 0x4, R34 ;  /* 0x000000041f247825 */ /* 0x000fc600078e0022 */
[----:B---3--:R-:W-:Y:S04]  /*8f20*/  REDG.E.ADD.F32.FTZ.RN.STRONG.GPU desc[UR14][R42.64], R16 ;  /* 0x000000102a0079a6 */ /* 0x008fe8000c12f30e */
[----:B------:R1:W-:Y:S01]  /*8f30*/  REDG.E.ADD.F32.FTZ.RN.STRONG.GPU desc[UR14][R12.64], R17 ;  /* 0x000000110c0079a6 */ /* 0x0003e2000c12f30e */
[----:B0-----:R-:W-:-:S05]  /*8f40*/  IMAD.WIDE.U32 R14, R32, 0x4, R34 ;  /* 0x00000004200e7825 */ /* 0x001fca00078e0022 */
[----:B------:R0:W-:Y:S01]  /*8f50*/  REDG.E.ADD.F32.FTZ.RN.STRONG.GPU desc[UR14][R14.64], R18 ;  /* 0x000000120e0079a6 */ /* 0x0001e2000c12f30e */
[----:B-1----:R-:W-:-:S03]  /*8f60*/  IMAD.WIDE.U32 R16, R30, 0x4, R34 ;  /* 0x000000041e107825 */ /* 0x002fc600078e0022 */
[----:B------:R1:W-:Y:S01]  /*8f70*/  REDG.E.ADD.F32.FTZ.RN.STRONG.GPU desc[UR14][R36.64], R19 ;  /* 0x00000013240079a6 */ /* 0x0003e2000c12f30e */
[----:B------:R-:W-:-:S03]  /*8f80*/  IMAD.WIDE.U32 R12, R29, 0x4, R34 ;  /* 0x000000041d0c7825 */ /* 0x000fc600078e0022 */
[----:B----4-:R2:W-:Y:S01]  /*8f90*/  REDG.E.ADD.F32.FTZ.RN.STRONG.GPU desc[UR14][R16.64], R20 ;  /* 0x00000014100079a6 */ /* 0x0105e2000c12f30e */
[----:B0-----:R-:W-:-:S03]  /*8fa0*/  IMAD.WIDE.U32 R14, R28, 0x4, R34 ;  /* 0x000000041c0e7825 */ /* 0x001fc600078e0022 */
[----:B------:R0:W-:Y:S01]  /*8fb0*/  REDG.E.ADD.F32.FTZ.RN.STRONG.GPU desc[UR14][R12.64], R21 ;  /* 0x000000150c0079a6 */ /* 0x0001e2000c12f30e */
[----:B-1----:R-:W-:-:S03]  /*8fc0*/  IMAD.WIDE.U32 R18, R10, 0x4, R34 ;  /* 0x000000040a127825 */ /* 0x002fc600078e0022 */
[----:B------:R1:W-:Y:S01]  /*8fd0*/  REDG.E.ADD.F32.FTZ.RN.STRONG.GPU desc[UR14][R14.64], R22 ;  /* 0x000000160e0079a6 */ /* 0x0003e2000c12f30e */
[----:B--2---:R-:W-:-:S04]  /*8fe0*/  IMAD.WIDE.U32 R16, R9, 0x4, R34 ;  /* 0x0000000409107825 */ /* 0x004fc800078e0022 */
[----:B0-----:R-:W-:-:S04]  /*8ff0*/  IMAD.WIDE.U32 R12, R11, 0x4, R34 ;  /* 0x000000040b0c7825 */ /* 0x001fc800078e0022 */
[--C-:B-1----:R-:W-:Y:S01]  /*9000*/  IMAD.WIDE.U32 R14, R8, 0x4, R34.reuse ;  /* 0x00000004080e7825 */ /* 0x102fe200078e0022 */
[----:B------:R0:W-:Y:S03]  /*9010*/  REDG.E.ADD.F32.FTZ.RN.STRONG.GPU desc[UR14][R12.64], R23 ;  /* 0x000000170c0079a6 */ /* 0x0001e6000c12f30e */
[----:B------:R-:W-:Y:S01]  /*9020*/  IMAD.WIDE.U32 R34, R49, 0x4, R34 ;  /* 0x0000000431227825 */ /* 0x000fe200078e0022 */
[----:B-----5:R0:W-:Y:S04]  /*9030*/  REDG.E.ADD.F32.FTZ.RN.STRONG.GPU desc[UR14][R18.64], R24 ;  /* 0x00000018120079a6 */ /* 0x0201e8000c12f30e */
[----:B------:R0:W-:Y:S04]  /*9040*/  REDG.E.ADD.F32.FTZ.RN.STRONG.GPU desc[UR14][R16.64], R25 ;  /* 0x00000019100079a6 */ /* 0x0001e8000c12f30e */
[----:B------:R0:W-:Y:S01]  /*9050*/  REDG.E.ADD.F32.FTZ.RN.STRONG.GPU desc[UR14][R14.64], R26 ;  /* 0x0000001a0e0079a6 */ /* 0x0001e2000c12f30e */
[----:B------:R-:W-:-:S03]  /*9060*/  LEA R49, R0, R49, 0x4 ;  /* 0x0000003100317211 */ /* 0x000fc600078e20ff */
[----:B------:R0:W-:Y:S01]  /*9070*/  REDG.E.ADD.F32.FTZ.RN.STRONG.GPU desc[UR14][R34.64], R27 ;  /* 0x0000001b220079a6 */ /* 0x0001e2000c12f30e */
[C---:B------:R-:W-:Y:S01]  /*9080*/  LEA R8, R0.reuse, R8, 0x4 ;  /* 0x0000000800087211 */ /* 0x040fe200078e20ff */
[C---:B------:R-:W-:Y:S01]  /*9090*/  IMAD R9, R0.reuse, 0x10, R9 ;  /* 0x0000001000097824 */ /* 0x040fe200078e0209 */
[C---:B------:R-:W-:Y:S01]  /*90a0*/  LEA R10, R0.reuse, R10, 0x4 ;  /* 0x0000000a000a7211 */ /* 0x040fe200078e20ff */
[C---:B------:R-:W-:Y:S01]  /*90b0*/  IMAD R28, R0.reuse, 0x10, R28 ;  /* 0x00000010001c7824 */ /* 0x040fe200078e021c */
[C---:B------:R-:W-:Y:S01]  /*90c0*/  LEA R11, R0.reuse, R11, 0x4 ;  /* 0x0000000b000b7211 */ /* 0x040fe200078e20ff */
[C---:B------:R-:W-:Y:S01]  /*90d0*/  IMAD R31, R0.reuse, 0x10, R31 ;  /* 0x00000010001f7824 */ /* 0x040fe200078e021f */
[C---:B------:R-:W-:Y:S02]  /*90e0*/  LEA R29, R0.reuse, R29, 0x4 ;  /* 0x0000001d001d7211 */ /* 0x040fe400078e20ff */
[C---:B------:R-:W-:Y:S02]  /*90f0*/  LEA R30, R0.reuse, R30, 0x4 ;  /* 0x0000001e001e7211 */ /* 0x040fe400078e20ff */
[----:B------:R-:W-:-:S02]  /*9100*/  LEA R32, R0, R32, 0x4 ;  /* 0x0000002000207211 */ /* 0x000fc400078e20ff */
[C---:B------:R-:W-:Y:S02]  /*9110*/  LEA R33, R0.reuse, R33, 0x4 ;  /* 0x0000002100217211 */ /* 0x040fe400078e20ff */
[----:B------:R-:W-:Y:S01]  /*9120*/  LEA R46, R0, R46, 0x4 ;  /* 0x0000002e002e7211 */ /* 0x000fe200078e20ff */
[----:B0-----:R-:W-:Y:S06]  /*9130*/  @P0 BRA `(.L_x_160) ;  /* 0xfffffffc001c0947 */ /* 0x001fec000383ffff */
.L_x_159:
[----:B------:R-:W-:Y:S05]  /*9140*/  @!P1 EXIT ;  /* 0x000000000000994d */ /* 0x000fea0003800000 */
[----:B------:R-:W-:Y:S02]  /*9150*/  ISETP.GE.U32.AND P0, PT, R6, 0x8, PT ;  /* 0x000000080600780c */ /* 0x000fe40003f06070 */
[----:B------:R-:W-:-:S04]  /*9160*/  LOP3.LUT R32, R5, 0x7, RZ, 0xc0, !PT ;  /* 0x0000000705207812 */ /* 0x000fc800078ec0ff */
[----:B------:R-:W-:-:S07]  /*9170*/  ISETP.NE.AND P1, PT, R32, RZ, PT ;  /* 0x000000ff2000720c */ /* 0x000fce0003f25270 */
[----:B------:R-:W-:Y:S06]  /*9180*/  @!P0 BRA `(.L_x_161) ;  /* 0x0000000000748947 */ /* 0x000fec0003800000 */
[C---:B------:R-:W-:Y:S01]  /*9190*/  LEA R6, R7.reuse, R1, 0x2 ;  /* 0x0000000107067211 */ /* 0x040fe200078e10ff */
[-C--:B------:R-:W-:Y:S01]  /*91a0*/  IMAD R17, R7, R0.reuse, R4 ;  /* 0x0000000007117224 */ /* 0x080fe200078e0204 */
[----:B-1----:R-:W0:Y:S03]  /*91b0*/  LDC.64 R30, c[0x0][0x3d0] ;  /* 0x0000f400ff1e7b82 */ /* 0x002e260000000a00 */
[----:B------:R-:W4:Y:S04]  /*91c0*/  LDL.128 R12, [R6] ;  /* 0x00000000060c7983 */ /* 0x000f280000100c00 */
[----:B--2---:R-:W2:Y:S01]  /*91d0*/  LDL.128 R8, [R6+0x10] ;  /* 0x0000100006087983 */ /* 0x004ea20000100c00 */
[----:B------:R-:W-:-:S05]  /*91e0*/  IADD3 R19, PT, PT, R17, R0, RZ ;  /* 0x0000000011137210 */ /* 0x000fca0007ffe0ff */
[----:B------:R-:W-:-:S05]  /*91f0*/  IMAD.IADD R21, R19, 0x1, R0 ;  /* 0x0000000113157824 */ /* 0x000fca00078e0200 */
[----:B------:R-:W-:-:S04]  /*9200*/  IADD3 R23, PT, PT, R21, R0, RZ ;  /* 0x0000000015177210 */ /* 0x000fc80007ffe0ff */
[----:B------:R-:W-:Y:S01]  /*9210*/  IADD3 R25, PT, PT, R23, R0, RZ ;  /* 0x0000000017197210 */ /* 0x000fe20007ffe0ff */
[----:B0-----:R-:W-:-:S04]  /*9220*/  IMAD.WIDE.U32 R16, R17, 0x4, R30 ;  /* 0x0000000411107825 */ /* 0x001fc800078e001e */
[----:B------:R-:W-:Y:S02]  /*9230*/  IMAD.IADD R27, R25, 0x1, R0 ;  /* 0x00000001191b7824 */ /* 0x000fe400078e0200 */
[----:B------:R-:W-:-:S03]  /*9240*/  IMAD.WIDE.U32 R18, R19, 0x4, R30 ;  /* 0x0000000413127825 */ /* 0x000fc600078e001e */
[----:B------:R-:W-:Y:S01]  /*9250*/  IADD3 R29, PT, PT, R27, R0, RZ ;  /* 0x000000001b1d7210 */ /* 0x000fe20007ffe0ff */
[----:B------:R-:W-:-:S03]  /*9260*/  IMAD.WIDE.U32 R20, R21, 0x4, R30 ;  /* 0x0000000415147825 */ /* 0x000fc600078e001e */
[----:B------:R-:W-:Y:S01]  /*9270*/  IADD3 R33, PT, PT, R29, R0, RZ ;  /* 0x000000001d217210 */ /* 0x000fe20007ffe0ff */
[----:B------:R-:W-:-:S04]  /*9280*/  IMAD.WIDE.U32 R22, R23, 0x4, R30 ;  /* 0x0000000417167825 */ /* 0x000fc800078e001e */
[----:B------:R-:W-:-:S04]  /*9290*/  IMAD.WIDE.U32 R24, R25, 0x4, R30 ;  /* 0x0000000419187825 */ /* 0x000fc800078e001e */
[----:B------:R-:W-:-:S04]  /*92a0*/  IMAD.WIDE.U32 R26, R27, 0x4, R30 ;  /* 0x000000041b1a7825 */ /* 0x000fc800078e001e */
[----:B------:R-:W-:-:S04]  /*92b0*/  IMAD.WIDE.U32 R28, R29, 0x4, R30 ;  /* 0x000000041d1c7825 */ /* 0x000fc800078e001e */
[----:B------:R-:W-:Y:S01]  /*92c0*/  IMAD.WIDE.U32 R30, R33, 0x4, R30 ;  /* 0x00000004211e7825 */ /* 0x000fe200078e001e */
[----:B----4-:R0:W-:Y:S04]  /*92d0*/  REDG.E.ADD.F32.FTZ.RN.STRONG.GPU desc[UR14][R16.64], R12 ;  /* 0x0000000c100079a6 */ /* 0x0101e8000c12f30e */
[----:B------:R0:W-:Y:S04]  /*92e0*/  REDG.E.ADD.F32.FTZ.RN.STRONG.GPU desc[UR14][R18.64], R13 ;  /* 0x0000000d120079a6 */ /* 0x0001e8000c12f30e */
[----:B------:R0:W-:Y:S04]  /*92f0*/  REDG.E.ADD.F32.FTZ.RN.STRONG.GPU desc[UR14][R20.64], R14 ;  /* 0x0000000e140079a6 */ /* 0x0001e8000c12f30e */
[----:B------:R0:W-:Y:S04]  /*9300*/  REDG.E.ADD.F32.FTZ.RN.STRONG.GPU desc[UR14][R22.64], R15 ;  /* 0x0000000f160079a6 */ /* 0x0001e8000c12f30e */
[----:B--2---:R0:W-:Y:S04]  /*9310*/  REDG.E.ADD.F32.FTZ.RN.STRONG.GPU desc[UR14][R24.64], R8 ;  /* 0x00000008180079a6 */ /* 0x0041e8000c12f30e */
[----:B------:R0:W-:Y:S04]  /*9320*/  REDG.E.ADD.F32.FTZ.RN.STRONG.GPU desc[UR14][R26.64], R9 ;  /* 0x000000091a0079a6 */ /* 0x0001e8000c12f30e */
[----:B------:R0:W-:Y:S04]  /*9330*/  REDG.E.ADD.F32.FTZ.RN.STRONG.GPU desc[UR14][R28.64], R10 ;  /* 0x0000000a1c0079a6 */ /* 0x0001e8000c12f30e */
[----:B------:R0:W-:Y:S01]  /*9340*/  REDG.E.ADD.F32.FTZ.RN.STRONG.GPU desc[UR14][R30.64], R11 ;  /* 0x0000000b1e0079a6 */ /* 0x0001e2000c12f30e */
[----:B------:R-:W-:-:S07]  /*9350*/  VIADD R7, R7, 0x8 ;  /* 0x0000000807077836 */ /* 0x000fce0000000000 */
.L_x_161:
[----:B------:R-:W-:Y:S05]  /*9360*/  @!P1 EXIT ;  /* 0x000000000000994d */ /* 0x000fea0003800000 */
[----:B------:R-:W-:Y:S02]  /*9370*/  ISETP.GE.U32.AND P0, PT, R32, 0x4, PT ;  /* 0x000000042000780c */ /* 0x000fe40003f06070 */
[----:B------:R-:W-:-:S04]  /*9380*/  LOP3.LUT R6, R5, 0x3, RZ, 0xc0, !PT ;  /* 0x0000000305067812 */ /* 0x000fc800078ec0ff */
[----:B------:R-:W-:-:S07]  /*9390*/  ISETP.NE.AND P1, PT, R6, RZ, PT ;  /* 0x000000ff0600720c */ /* 0x000fce0003f25270 */
[----:B------:R-:W-:Y:S06]  /*93a0*/  @!P0 BRA `(.L_x_162) ;  /* 0x0000000000408947 */ /* 0x000fec0003800000 */
[C---:B0-----:R-:W-:Y:S01]  /*93b0*/  LEA R8, R7.reuse, R1, 0x2 ;  /* 0x0000000107087211 */ /* 0x041fe200078e10ff */
[----:B------:R-:W0:Y:S05]  /*93c0*/  LDC.64 R12, c[0x0][0x3d0] ;  /* 0x0000f400ff0c7b82 */ /* 0x000e2a0000000a00 */
[----:B--2---:R-:W2:Y:S01]  /*93d0*/  LDL.128 R8, [R8] ;  /* 0x0000000008087983 */ /* 0x004ea20000100c00 */
[----:B------:R-:W-:-:S05]  /*93e0*/  IMAD R5, R7, R0, R4 ;  /* 0x0000000007057224 */ /* 0x000fca00078e0204 */
[----:B------:R-:W-:-:S05]  /*93f0*/  IADD3 R15, PT, PT, R5, R0, RZ ;  /* 0x00000000050f7210 */ /* 0x000fca0007ffe0ff */
[----:B------:R-:W-:-:S05]  /*9400*/  IMAD.IADD R17, R15, 0x1, R0 ;  /* 0x000000010f117824 */ /* 0x000fca00078e0200 */
[----:B------:R-:W-:Y:S01]  /*9410*/  IADD3 R19, PT, PT, R17, R0, RZ ;  /* 0x0000000011137210 */ /* 0x000fe20007ffe0ff */
[----:B0-----:R-:W-:-:S04]  /*9420*/  IMAD.WIDE.U32 R4, R5, 0x4, R12 ;  /* 0x0000000405047825 */ /* 0x001fc800078e000c */
[----:B------:R-:W-:-:S04]  /*9430*/  IMAD.WIDE.U32 R14, R15, 0x4, R12 ;  /* 0x000000040f0e7825 */ /* 0x000fc800078e000c */
[----:B------:R-:W-:-:S04]  /*9440*/  IMAD.WIDE.U32 R16, R17, 0x4, R12 ;  /* 0x0000000411107825 */ /* 0x000fc800078e000c */
[----:B------:R-:W-:Y:S01]  /*9450*/  IMAD.WIDE.U32 R12, R19, 0x4, R12 ;  /* 0x00000004130c7825 */ /* 0x000fe200078e000c */
[----:B--2---:R4:W-:Y:S04]  /*9460*/  REDG.E.ADD.F32.FTZ.RN.STRONG.GPU desc[UR14][R4.64], R8 ;  /* 0x00000008040079a6 */ /* 0x0049e8000c12f30e */
[----:B------:R4:W-:Y:S04]  /*9470*/  REDG.E.ADD.F32.FTZ.RN.STRONG.GPU desc[UR14][R14.64], R9 ;  /* 0x000000090e0079a6 */ /* 0x0009e8000c12f30e */
[----:B------:R4:W-:Y:S04]  /*9480*/  REDG.E.ADD.F32.FTZ.RN.STRONG.GPU desc[UR14][R16.64], R10 ;  /* 0x0000000a100079a6 */ /* 0x0009e8000c12f30e */
[----:B------:R4:W-:Y:S01]  /*9490*/  REDG.E.ADD.F32.FTZ.RN.STRONG.GPU desc[UR14][R12.64], R11 ;  /* 0x0000000b0c0079a6 */ /* 0x0009e2000c12f30e */
[----:B------:R-:W-:-:S07]  /*94a0*/  IADD3 R7, PT, PT, R7, 0x4, RZ ;  /* 0x0000000407077810 */ /* 0x000fce0007ffe0ff */
.L_x_162:
[----:B------:R-:W-:Y:S05]  /*94b0*/  @!P1 EXIT ;  /* 0x000000000000994d */ /* 0x000fea0003800000 */
[----:B----4-:R-:W4:Y:S01]  /*94c0*/  LDC.64 R4, c[0x0][0x3d0] ;  /* 0x0000f400ff047b82 */ /* 0x010f220000000a00 */
[C---:B------:R-:W-:Y:S01]  /*94d0*/  IMAD R3, R7.reuse, R0, R3 ;  /* 0x0000000007037224 */ /* 0x040fe200078e0203 */
[----:B------:R-:W-:Y:S01]  /*94e0*/  IADD3 R6, PT, PT, -R6, RZ, RZ ;  /* 0x000000ff06067210 */ /* 0x000fe20007ffe1ff */
[----:B0-----:R-:W-:Y:S02]  /*94f0*/  IMAD R8, R7, 0x4, R1 ;  /* 0x0000000407087824 */ /* 0x001fe400078e0201 */
[----:B------:R-:W-:-:S07]  /*9500*/  IMAD R7, R2, 0x40, R3 ;  /* 0x0000004002077824 */ /* 0x000fce00078e0203 */
.L_x_163:
[----:B0-----:R0:W5:Y:S01]  /*9510*/  LDL R9, [R8] ;  /* 0x0000000008097983 */ /* 0x0011620000100800 */
[----:B------:R-:W-:Y:S01]  /*9520*/  IADD3 R6, PT, PT, R6, 0x1, RZ ;  /* 0x0000000106067810 */ /* 0x000fe20007ffe0ff */
[----:B----4-:R-:W-:-:S03]  /*9530*/  IMAD.WIDE.U32 R2, R7, 0x4, R4 ;  /* 0x0000000407027825 */ /* 0x010fc600078e0004 */
[----:B------:R-:W-:Y:S01]  /*9540*/  ISETP.NE.AND P0, PT, R6, RZ, PT ;  /* 0x000000ff0600720c */ /* 0x000fe20003f05270 */
[----:B------:R-:W-:Y:S01]  /*9550*/  IMAD.IADD R7, R7, 0x1, R0 ;  /* 0x0000000107077824 */ /* 0x000fe200078e0200 */
[----:B0-----:R-:W-:Y:S01]  /*9560*/  IADD3 R8, PT, PT, R8, 0x4, RZ ;  /* 0x0000000408087810 */ /* 0x001fe20007ffe0ff */
[----:B-----5:R0:W-:Y:S10]  /*9570*/  REDG.E.ADD.F32.FTZ.RN.STRONG.GPU desc[UR14][R2.64], R9 ;  /* 0x00000009020079a6 */ /* 0x0201f4000c12f30e */
[----:B------:R-:W-:Y:S05]  /*9580*/  @P0 BRA `(.L_x_163) ;  /* 0xfffffffc00e00947 */ /* 0x000fea000383ffff */
[----:B------:R-:W-:Y:S05]  /*9590*/  EXIT ;  /* 0x000000000000794d */ /* 0x000fea0003800000 */
        .weak           $__internal_0_$__cuda_sm20_dblrcp_rn_slowpath_v3
        .type           $__internal_0_$__cuda_sm20_dblrcp_rn_slowpath_v3,@function
        .size           $__internal_0_$__cuda_sm20_dblrcp_rn_slowpath_v3,($__internal_1_$__cuda_sm20_div_rn_f64_full - $__internal_0_$__cuda_sm20_dblrcp_rn_slowpath_v3)
$__internal_0_$__cuda_sm20_dblrcp_rn_slowpath_v3:
[----:B------:R-:W-:Y:S01]  /*95a0*/  MOV R10, R28 ;  /* 0x0000001c000a7202 */ /* 0x000fe20000000f00 */
[----:B------:R-:W-:Y:S01]  /*95b0*/  IMAD.MOV.U32 R11, RZ, RZ, R29 ;  /* 0x000000ffff0b7224 */ /* 0x000fe200078e001d */
[----:B------:R-:W-:Y:S05]  /*95c0*/  BSSY.RECONVERGENT B3, `(.L_x_164) ;  /* 0x0000025000037945 */ /* 0x000fea0003800200 */
[----:B------:R-:W-:-:S14]  /*95d0*/  DSETP.GTU.AND P0, PT, |R10|, +INF , PT ;  /* 0x7ff000000a00742a */ /* 0x000fdc0003f0c200 */
[----:B------:R-:W-:Y:S05]  /*95e0*/  @P0 BRA `(.L_x_165) ;  /* 0x0000000000800947 */ /* 0x000fea0003800000 */
[----:B------:R-:W-:-:S04]  /*95f0*/  LOP3.LUT R16, R29, 0x7fffffff, RZ, 0xc0, !PT ;  /* 0x7fffffff1d107812 */ /* 0x000fc800078ec0ff */
[----:B------:R-:W-:-:S04]  /*9600*/  IADD3 R14, PT, PT, R16, -0x1, RZ ;  /* 0xffffffff100e7810 */ /* 0x000fc80007ffe0ff */
[----:B------:R-:W-:-:S13]  /*9610*/  ISETP.GE.U32.AND P0, PT, R14, 0x7fefffff, PT ;  /* 0x7fefffff0e00780c */ /* 0x000fda0003f06070 */
[----:B------:R-:W-:Y:S02]  /*9620*/  @P0 LOP3.LUT R15, R11, 0x7ff00000, RZ, 0x3c, !PT ;  /* 0x7ff000000b0f0812 */ /* 0x000fe400078e3cff */
[----:B------:R-:W-:Y:S01]  /*9630*/  @P0 MOV R14, RZ ;  /* 0x000000ff000e0202 */ /* 0x000fe20000000f00 */
[----:B------:R-:W-:Y:S06]  /*9640*/  @P0 BRA `(.L_x_166) ;  /* 0x0000000000700947 */ /* 0x000fec0003800000 */
[----:B------:R-:W-:-:S13]  /*9650*/  ISETP.GE.U32.AND P0, PT, R16, 0x1000001, PT ;  /* 0x010000011000780c */ /* 0x000fda0003f06070 */
[----:B------:R-:W-:Y:S05]  /*9660*/  @!P0 BRA `(.L_x_167) ;  /* 0x0000000000388947 */ /* 0x000fea0003800000 */
[----:B------:R-:W-:Y:S01]  /*9670*/  VIADD R29, R11, 0xc0200000 ;  /* 0xc02000000b1d7836 */ /* 0x000fe20000000000 */
[----:B------:R-:W-:Y:S02]  /*9680*/  MOV R28, R10 ;  /* 0x0000000a001c7202 */ /* 0x000fe40000000f00 */
[----:B------:R-:W-:Y:S01]  /*9690*/  MOV R14, R18 ;  /* 0x00000012000e7202 */ /* 0x000fe20000000f00 */
[----:B------:R-:W0:Y:S05]  /*96a0*/  MUFU.RCP64H R15, R29 ;  /* 0x0000001d000f7308 */ /* 0x000e2a0000001800 */
[----:B0-----:R-:W-:-:S08]  /*96b0*/  DFMA R16, -R28, R14, 1 ;  /* 0x3ff000001c10742b */ /* 0x001fd0000000010e */
[----:B------:R-:W-:-:S08]  /*96c0*/  DFMA R16, R16, R16, R16 ;  /* 0x000000101010722b */ /* 0x000fd00000000010 */
[----:B------:R-:W-:-:S08]  /*96d0*/  DFMA R16, R14, R16, R14 ;  /* 0x000000100e10722b */ /* 0x000fd0000000000e */
[----:B------:R-:W-:-:S08]  /*96e0*/  DFMA R28, -R28, R16, 1 ;  /* 0x3ff000001c1c742b */ /* 0x000fd00000000110 */
[----:B------:R-:W-:-:S08]  /*96f0*/  DFMA R14, R16, R28, R16 ;  /* 0x0000001c100e722b */ /* 0x000fd00000000010 */
[----:B------:R-:W-:-:S08]  /*9700*/  DMUL R14, R14, 2.2250738585072013831e-308 ;  /* 0x001000000e0e7828 */ /* 0x000fd00000000000 */
[----:B------:R-:W-:-:S08]  /*9710*/  DFMA R10, -R10, R14, 1 ;  /* 0x3ff000000a0a742b */ /* 0x000fd0000000010e */
[----:B------:R-:W-:-:S08]  /*9720*/  DFMA R10, R10, R10, R10 ;  /* 0x0000000a0a0a722b */ /* 0x000fd0000000000a */
[----:B------:R-:W-:Y:S01]  /*9730*/  DFMA R14, R14, R10, R14 ;  /* 0x0000000a0e0e722b */ /* 0x000fe2000000000e */
[----:B------:R-:W-:Y:S10]  /*9740*/  BRA `(.L_x_166) ;  /* 0x0000000000307947 */ /* 0x000ff40003800000 */
.L_x_167:
[----:B------:R-:W-:Y:S01]  /*9750*/  DMUL R16, R10, 8.11296384146066816958e+31 ;  /* 0x469000000a107828 */ /* 0x000fe20000000000 */
[----:B------:R-:W-:-:S05]  /*9760*/  IMAD.MOV.U32 R10, RZ, RZ, R18 ;  /* 0x000000ffff0a7224 */ /* 0x000fca00078e0012 */
[----:B------:R-:W0:Y:S02]  /*9770*/  MUFU.RCP64H R11, R17 ;  /* 0x00000011000b7308 */ /* 0x000e240000001800 */
[----:B0-----:R-:W-:-:S08]  /*9780*/  DFMA R14, -R16, R10, 1 ;  /* 0x3ff00000100e742b */ /* 0x001fd0000000010a */
[----:B------:R-:W-:-:S08]  /*9790*/  DFMA R14, R14, R14, R14 ;  /* 0x0000000e0e0e722b */ /* 0x000fd0000000000e */
[----:B------:R-:W-:-:S08]  /*97a0*/  DFMA R14, R10, R14, R10 ;  /* 0x0000000e0a0e722b */ /* 0x000fd0000000000a */
[----:B------:R-:W-:-:S08]  /*97b0*/  DFMA R16, -R16, R14, 1 ;  /* 0x3ff000001010742b */ /* 0x000fd0000000010e */
[----:B------:R-:W-:-:S08]  /*97c0*/  DFMA R14, R14, R16, R14 ;  /* 0x000000100e0e722b */ /* 0x000fd0000000000e */
[----:B------:R-:W-:Y:S01]  /*97d0*/  DMUL R14, R14, 8.11296384146066816958e+31 ;  /* 0x469000000e0e7828 */ /* 0x000fe20000000000 */
[----:B------:R-:W-:Y:S10]  /*97e0*/  BRA `(.L_x_166) ;  /* 0x0000000000087947 */ /* 0x000ff40003800000 */
.L_x_165:
[----:B------:R-:W-:Y:S02]  /*97f0*/  LOP3.LUT R15, R11, 0x80000, RZ, 0xfc, !PT ;  /* 0x000800000b0f7812 */ /* 0x000fe400078efcff */
[----:B------:R-:W-:-:S07]  /*9800*/  MOV R14, R10 ;  /* 0x0000000a000e7202 */ /* 0x000fce0000000f00 */
.L_x_166:
[----:B------:R-:W-:Y:S05]  /*9810*/  BSYNC.RECONVERGENT B3 ;  /* 0x0000000000037941 */ /* 0x000fea0003800200 */
.L_x_164:
[----:B------:R-:W-:Y:S01]  /*9820*/  MOV R10, R9 ;  /* 0x00000009000a7202 */ /* 0x000fe20000000f00 */
[----:B------:R-:W-:-:S04]  /*9830*/  IMAD.MOV.U32 R11, RZ, RZ, 0x0 ;  /* 0x00000000ff0b7424 */ /* 0x000fc800078e00ff */
[----:B------:R-:W-:Y:S05]  /*9840*/  RET.REL.NODEC R10 `(_Z15DensityOfStatesjjjjjjjPfS_S_S_PjS_S_) ;  /* 0xffffff640aec7950 */ /* 0x000fea0003c3ffff */
        .weak           $__internal_1_$__cuda_sm20_div_rn_f64_full
        .type           $__internal_1_$__cuda_sm20_div_rn_f64_full,@function
        .size           $__internal_1_$__cuda_sm20_div_rn_f64_full,($__internal_2_$__cuda_sm3x_div_rn_noftz_f32_slowpath - $__internal_1_$__cuda_sm20_div_rn_f64_full)
$__internal_1_$__cuda_sm20_div_rn_f64_full:
[C---:B------:R-:W-:Y:S01]  /*9850*/  FSETP.GEU.AND P0, PT, |R15|.reuse, 1.469367938527859385e-39, PT ;  /* 0x001000000f00780b */ /* 0x040fe20003f0e200 */
[----:B------:R-:W-:Y:S01]  /*9860*/  IMAD.MOV.U32 R17, RZ, RZ, R10 ;  /* 0x000000ffff117224 */ /* 0x000fe200078e000a */
[C---:B------:R-:W-:Y:S01]  /*9870*/  LOP3.LUT R36, R15.reuse, 0x800fffff, RZ, 0xc0, !PT ;  /* 0x800fffff0f247812 */ /* 0x040fe200078ec0ff */
[----:B------:R-:W-:Y:S01]  /*9880*/  HFMA2 R34, -RZ, RZ, 0, 5.9604644775390625e-08 ;  /* 0x00000001ff227431 */ /* 0x000fe200000001ff */
[----:B------:R-:W-:Y:S01]  /*9890*/  LOP3.LUT R45, R15, 0x7ff00000, RZ, 0xc0, !PT ;  /* 0x7ff000000f2d7812 */ /* 0x000fe200078ec0ff */
[----:B------:R-:W-:Y:S01]  /*98a0*/  BSSY.RECONVERGENT B1, `(.L_x_168) ;  /* 0x0000059000017945 */ /* 0x000fe20003800200 */
[----:B------:R-:W-:Y:S02]  /*98b0*/  LOP3.LUT R37, R36, 0x3ff00000, RZ, 0xfc, !PT ;  /* 0x3ff0000024257812 */ /* 0x000fe400078efcff */
[----:B------:R-:W-:Y:S02]  /*98c0*/  MOV R36, R14 ;  /* 0x0000000e00247202 */ /* 0x000fe40000000f00 */
[----:B------:R-:W-:-:S02]  /*98d0*/  FSETP.GEU.AND P2, PT, |R17|, 1.469367938527859385e-39, PT ;  /* 0x001000001100780b */ /* 0x000fc40003f4e200 */
[----:B------:R-:W-:Y:S01]  /*98e0*/  LOP3.LUT R13, R17, 0x7ff00000, RZ, 0xc0, !PT ;  /* 0x7ff00000110d7812 */ /* 0x000fe200078ec0ff */
[----:B------:R-:W-:Y:S01]  /*98f0*/  @!P0 DMUL R36, R14, 8.98846567431157953865e+307 ;  /* 0x7fe000000e248828 */ /* 0x000fe20000000000 */
[----:B------:R-:W-:Y:S02]  /*9900*/  MOV R18, 0x1ca00000 ;  /* 0x1ca0000000127802 */ /* 0x000fe40000000f00 */
[----:B------:R-:W-:Y:S02]  /*9910*/  ISETP.GE.U32.AND P1, PT, R13, R45, PT ;  /* 0x0000002d0d00720c */ /* 0x000fe40003f26070 */
[----:B------:R-:W-:Y:S01]  /*9920*/  MOV R16, R11 ;  /* 0x0000000b00107202 */ /* 0x000fe20000000f00 */
[----:B------:R-:W0:Y:S01]  /*9930*/  MUFU.RCP64H R35, R37 ;  /* 0x0000002500237308 */ /* 0x000e220000001800 */
[----:B------:R-:W-:-:S03]  /*9940*/  MOV R44, R13 ;  /* 0x0000000d002c7202 */ /* 0x000fc60000000f00 */
[----:B------:R-:W-:Y:S02]  /*9950*/  @!P2 LOP3.LUT R10, R15, 0x7ff00000, RZ, 0xc0, !PT ;  /* 0x7ff000000f0aa812 */ /* 0x000fe400078ec0ff */
[----:B------:R-:W-:Y:S02]  /*9960*/  @!P0 LOP3.LUT R45, R37, 0x7ff00000, RZ, 0xc0, !PT ;  /* 0x7ff00000252d8812 */ /* 0x000fe400078ec0ff */
[----:B------:R-:W-:-:S04]  /*9970*/  @!P2 ISETP.GE.U32.AND P3, PT, R13, R10, PT ;  /* 0x0000000a0d00a20c */ /* 0x000fc80003f66070 */
[----:B------:R-:W-:-:S04]  /*9980*/  @!P2 SEL R10, R18, 0x63400000, !P3 ;  /* 0x63400000120aa807 */ /* 0x000fc80005800000 */
[----:B------:R-:W-:Y:S01]  /*9990*/  @!P2 LOP3.LUT R10, R10, 0x80000000, R17, 0xf8, !PT ;  /* 0x800000000a0aa812 */ /* 0x000fe200078ef811 */
[----:B0-----:R-:W-:-:S03]  /*99a0*/  DFMA R46, R34, -R36, 1 ;  /* 0x3ff00000222e742b */ /* 0x001fc60000000824 */
[----:B------:R-:W-:Y:S02]  /*99b0*/  @!P2 LOP3.LUT R11, R10, 0x100000, RZ, 0xfc, !PT ;  /* 0x001000000a0ba812 */ /* 0x000fe400078efcff */
[----:B------:R-:W-:-:S03]  /*99c0*/  @!P2 MOV R10, RZ ;  /* 0x000000ff000aa202 */ /* 0x000fc60000000f00 */
[----:B------:R-:W-:-:S08]  /*99d0*/  DFMA R46, R46, R46, R46 ;  /* 0x0000002e2e2e722b */ /* 0x000fd0000000002e */
[----:B------:R-:W-:Y:S01]  /*99e0*/  DFMA R46, R34, R46, R34 ;  /* 0x0000002e222e722b */ /* 0x000fe20000000022 */
[----:B------:R-:W-:-:S04]  /*99f0*/  SEL R34, R18, 0x63400000, !P1 ;  /* 0x6340000012227807 */ /* 0x000fc80004800000 */
[----:B------:R-:W-:Y:S01]  /*9a00*/  LOP3.LUT R35, R34, 0x800fffff, R17, 0xf8, !PT ;  /* 0x800fffff22237812 */ /* 0x000fe200078ef811 */
[----:B------:R-:W-:Y:S02]  /*9a10*/  IMAD.MOV.U32 R34, RZ, RZ, R16 ;  /* 0x000000ffff227224 */ /* 0x000fe400078e0010 */
[----:B------:R-:W-:-:S04]  /*9a20*/  DFMA R62, R46, -R36, 1 ;  /* 0x3ff000002e3e742b */ /* 0x000fc80000000824 */
[----:B------:R-:W-:-:S04]  /*9a30*/  @!P2 DFMA R34, R34, 2, -R10 ;  /* 0x400000002222a82b */ /* 0x000fc8000000080a */
[----:B------:R-:W-:-:S06]  /*9a40*/  DFMA R62, R46, R62, R46 ;  /* 0x0000003e2e3e722b */ /* 0x000fcc000000002e */
[----:B------:R-:W-:Y:S02]  /*9a50*/  @!P2 LOP3.LUT R44, R35, 0x7ff00000, RZ, 0xc0, !PT ;  /* 0x7ff00000232ca812 */ /* 0x000fe400078ec0ff */
[----:B------:R-:W-:-:S08]  /*9a60*/  DMUL R46, R62, R34 ;  /* 0x000000223e2e7228 */ /* 0x000fd00000000000 */
[----:B------:R-:W-:-:S08]  /*9a70*/  DFMA R10, R46, -R36, R34 ;  /* 0x800000242e0a722b */ /* 0x000fd00000000022 */
[----:B------:R-:W-:Y:S01]  /*9a80*/  DFMA R10, R62, R10, R46 ;  /* 0x0000000a3e0a722b */ /* 0x000fe2000000002e */
[----:B------:R-:W-:-:S05]  /*9a90*/  VIADD R46, R44, 0xffffffff ;  /* 0xffffffff2c2e7836 */ /* 0x000fca0000000000 */
[----:B------:R-:W-:Y:S02]  /*9aa0*/  ISETP.GT.U32.AND P0, PT, R46, 0x7feffffe, PT ;  /* 0x7feffffe2e00780c */ /* 0x000fe40003f04070 */
[----:B------:R-:W-:-:S04]  /*9ab0*/  IADD3 R46, PT, PT, R45, -0x1, RZ ;  /* 0xffffffff2d2e7810 */ /* 0x000fc80007ffe0ff */
[----:B------:R-:W-:-:S13]  /*9ac0*/  ISETP.GT.U32.OR P0, PT, R46, 0x7feffffe, P0 ;  /* 0x7feffffe2e00780c */ /* 0x000fda0000704470 */
[----:B------:R-:W-:Y:S05]  /*9ad0*/  @P0 BRA `(.L_x_169) ;  /* 0x0000000000740947 */ /* 0x000fea0003800000 */
[----:B------:R-:W-:Y:S02]  /*9ae0*/  LOP3.LUT R16, R15, 0x7ff00000, RZ, 0xc0, !PT ;  /* 0x7ff000000f107812 */ /* 0x000fe400078ec0ff */
[----:B------:R-:W-:Y:S02]  /*9af0*/  MOV R44, RZ ;  /* 0x000000ff002c7202 */ /* 0x000fe40000000f00 */
[CC--:B------:R-:W-:Y:S02]  /*9b00*/  VIADDMNMX R17, R13.reuse, -R16.reuse, 0xb9600000, !PT ;  /* 0xb96000000d117446 */ /* 0x0c0fe40007800910 */
[----:B------:R-:W-:Y:S02]  /*9b10*/  ISETP.GE.U32.AND P0, PT, R13, R16, PT ;  /* 0x000000100d00720c */ /* 0x000fe40003f06070 */
[----:B------:R-:W-:Y:S02]  /*9b20*/  VIMNMX R17, PT, PT, R17, 0x46a00000, PT ;  /* 0x46a0000011117848 */ /* 0x000fe40003fe0100 */
[----:B------:R-:W-:-:S04]  /*9b30*/  SEL R18, R18, 0x63400000, !P0 ;  /* 0x6340000012127807 */ /* 0x000fc80004000000 */
[----:B------:R-:W-:-:S05]  /*9b40*/  IADD3 R17, PT, PT, -R18, R17, RZ ;  /* 0x0000001112117210 */ /* 0x000fca0007ffe1ff */
[----:B------:R-:W-:-:S06]  /*9b50*/  VIADD R45, R17, 0x7fe00000 ;  /* 0x7fe00000112d7836 */ /* 0x000fcc0000000000 */
[----:B------:R-:W-:-:S10]  /*9b60*/  DMUL R46, R10, R44 ;  /* 0x0000002c0a2e7228 */ /* 0x000fd40000000000 */
[----:B------:R-:W-:-:S13]  /*9b70*/  FSETP.GTU.AND P0, PT, |R47|, 1.469367938527859385e-39, PT ;  /* 0x001000002f00780b */ /* 0x000fda0003f0c200 */
[----:B------:R-:W-:Y:S05]  /*9b80*/  @P0 BRA `(.L_x_170) ;  /* 0x0000000000a80947 */ /* 0x000fea0003800000 */
[----:B------:R-:W-:Y:S01]  /*9b90*/  DFMA R34, R10, -R36, R34 ;  /* 0x800000240a22722b */ /* 0x000fe20000000022 */
[----:B------:R-:W-:-:S09]  /*9ba0*/  MOV R44, RZ ;  /* 0x000000ff002c7202 */ /* 0x000fd20000000f00 */
[C---:B------:R-:W-:Y:S02]  /*9bb0*/  FSETP.NEU.AND P0, PT, R35.reuse, RZ, PT ;  /* 0x000000ff2300720b */ /* 0x040fe40003f0d000 */
[----:B------:R-:W-:-:S04]  /*9bc0*/  LOP3.LUT R14, R35, 0x80000000, R15, 0x48, !PT ;  /* 0x80000000230e7812 */ /* 0x000fc800078e480f */
[----:B------:R-:W-:-:S07]  /*9bd0*/  LOP3.LUT R45, R14, R45, RZ, 0xfc, !PT ;  /* 0x0000002d0e2d7212 */ /* 0x000fce00078efcff */
[----:B------:R-:W-:Y:S05]  /*9be0*/  @!P0 BRA `(.L_x_170) ;  /* 0x0000000000908947 */ /* 0x000fea0003800000 */
[----:B------:R-:W-:Y:S01]  /*9bf0*/  IMAD.MOV R35, RZ, RZ, -R17 ;  /* 0x000000ffff237224 */ /* 0x000fe200078e0a11 */
[----:B------:R-:W-:Y:S02]  /*9c00*/  MOV R34, RZ ;  /* 0x000000ff00227202 */ /* 0x000fe40000000f00 */
[----:B------:R-:W-:-:S04]  /*9c10*/  IADD3 R17, PT, PT, -R17, -0x43300000, RZ ;  /* 0xbcd0000011117810 */ /* 0x000fc80007ffe1ff */
[----:B------:R-:W-:Y:S02]  /*9c20*/  DFMA R34, R46, -R34, R10 ;  /* 0x800000222e22722b */ /* 0x000fe4000000000a */
[----:B------:R-:W-:-:S08]  /*9c30*/  DMUL.RP R10, R10, R44 ;  /* 0x0000002c0a0a7228 */ /* 0x000fd00000008000 */
[----:B------:R-:W-:Y:S02]  /*9c40*/  FSETP.NEU.AND P0, PT, |R35|, R17, PT ;  /* 0x000000112300720b */ /* 0x000fe40003f0d200 */
[----:B------:R-:W-:Y:S02]  /*9c50*/  LOP3.LUT R14, R11, R14, RZ, 0x3c, !PT ;  /* 0x0000000e0b0e7212 */ /* 0x000fe400078e3cff */
[----:B------:R-:W-:Y:S02]  /*9c60*/  FSEL R10, R10, R46, !P0 ;  /* 0x0000002e0a0a7208 */ /* 0x000fe40004000000 */
[----:B------:R-:W-:Y:S02]  /*9c70*/  FSEL R14, R14, R47, !P0 ;  /* 0x0000002f0e0e7208 */ /* 0x000fe40004000000 */
[----:B------:R-:W-:-:S03]  /*9c80*/  MOV R46, R10 ;  /* 0x0000000a002e7202 */ /* 0x000fc60000000f00 */
[----:B------:R-:W-:Y:S01]  /*9c90*/  IMAD.MOV.U32 R47, RZ, RZ, R14 ;  /* 0x000000ffff2f7224 */ /* 0x000fe200078e000e */
[----:B------:R-:W-:Y:S06]  /*9ca0*/  BRA `(.L_x_170) ;  /* 0x0000000000607947 */ /* 0x000fec0003800000 */
.L_x_169:
[----:B------:R-:W-:-:S14]  /*9cb0*/  DSETP.NAN.AND P0, PT, R16, R16, PT ;  /* 0x000000101000722a */ /* 0x000fdc0003f08000 */
[----:B------:R-:W-:Y:S05]  /*9cc0*/  @P0 BRA `(.L_x_171) ;  /* 0x00000000004c0947 */ /* 0x000fea0003800000 */
[----:B------:R-:W-:-:S14]  /*9cd0*/  DSETP.NAN.AND P0, PT, R14, R14, PT ;  /* 0x0000000e0e00722a */ /* 0x000fdc0003f08000 */
[----:B------:R-:W-:Y:S05]  /*9ce0*/  @P0 BRA `(.L_x_172) ;  /* 0x0000000000340947 */ /* 0x000fea0003800000 */
[----:B------:R-:W-:Y:S02]  /*9cf0*/  ISETP.NE.AND P0, PT, R44, R45, PT ;  /* 0x0000002d2c00720c */ /* 0x000fe40003f05270 */
[----:B------:R-:W-:Y:S02]  /*9d00*/  MOV R46, 0x0 ;  /* 0x00000000002e7802 */ /* 0x000fe40000000f00 */
[----:B------:R-:W-:-:S09]  /*9d10*/  MOV R47, 0xfff80000 ;  /* 0xfff80000002f7802 */ /* 0x000fd20000000f00 */
[----:B------:R-:W-:Y:S05]  /*9d20*/  @!P0 BRA `(.L_x_170) ;  /* 0x0000000000408947 */ /* 0x000fea0003800000 */
[----:B------:R-:W-:Y:S02]  /*9d30*/  ISETP.NE.AND P0, PT, R44, 0x7ff00000, PT ;  /* 0x7ff000002c00780c */ /* 0x000fe40003f05270 */
[----:B------:R-:W-:Y:S02]  /*9d40*/  LOP3.LUT R14, R17, 0x80000000, R15, 0x48, !PT ;  /* 0x80000000110e7812 */ /* 0x000fe400078e480f */
[----:B------:R-:W-:-:S13]  /*9d50*/  ISETP.EQ.OR P0, PT, R45, RZ, !P0 ;  /* 0x000000ff2d00720c */ /* 0x000fda0004702670 */
[----:B------:R-:W-:Y:S01]  /*9d60*/  @P0 LOP3.LUT R10, R14, 0x7ff00000, RZ, 0xfc, !PT ;  /* 0x7ff000000e0a0812 */ /* 0x000fe200078efcff */
[----:B------:R-:W-:Y:S01]  /*9d70*/  @!P0 IMAD.MOV.U32 R46, RZ, RZ, RZ ;  /* 0x000000ffff2e8224 */ /* 0x000fe200078e00ff */
[----:B------:R-:W-:Y:S02]  /*9d80*/  @!P0 MOV R47, R14 ;  /* 0x0000000e002f8202 */ /* 0x000fe40000000f00 */
[----:B------:R-:W-:Y:S01]  /*9d90*/  @P0 MOV R46, RZ ;  /* 0x000000ff002e0202 */ /* 0x000fe20000000f00 */
[----:B------:R-:W-:Y:S01]  /*9da0*/  @P0 IMAD.MOV.U32 R47, RZ, RZ, R10 ;  /* 0x000000ffff2f0224 */ /* 0x000fe200078e000a */
[----:B------:R-:W-:Y:S06]  /*9db0*/  BRA `(.L_x_170) ;  /* 0x00000000001c7947 */ /* 0x000fec0003800000 */
.L_x_172:
[----:B------:R-:W-:Y:S02]  /*9dc0*/  LOP3.LUT R10, R15, 0x80000, RZ, 0xfc, !PT ;  /* 0x000800000f0a7812 */ /* 0x000fe400078efcff */
[----:B------:R-:W-:Y:S02]  /*9dd0*/  MOV R46, R14 ;  /* 0x0000000e002e7202 */ /* 0x000fe40000000f00 */
[----:B------:R-:W-:Y:S01]  /*9de0*/  MOV R47, R10 ;  /* 0x0000000a002f7202 */ /* 0x000fe20000000f00 */
[----:B------:R-:W-:Y:S06]  /*9df0*/  BRA `(.L_x_170) ;  /* 0x00000000000c7947 */ /* 0x000fec0003800000 */
.L_x_171:
[----:B------:R-:W-:Y:S01]  /*9e00*/  LOP3.LUT R10, R17, 0x80000, RZ, 0xfc, !PT ;  /* 0x00080000110a7812 */ /* 0x000fe200078efcff */
[----:B------:R-:W-:-:S03]  /*9e10*/  IMAD.MOV.U32 R46, RZ, RZ, R16 ;  /* 0x000000ffff2e7224 */ /* 0x000fc600078e0010 */
[----:B------:R-:W-:-:S07]  /*9e20*/  MOV R47, R10 ;  /* 0x0000000a002f7202 */ /* 0x000fce0000000f00 */
.L_x_170:
[----:B------:R-:W-:Y:S05]  /*9e30*/  BSYNC.RECONVERGENT B1 ;  /* 0x0000000000017941 */ /* 0x000fea0003800200 */
.L_x_168:
[----:B------:R-:W-:Y:S01]  /*9e40*/  HFMA2 R15, -RZ, RZ, 0, 0 ;  /* 0x00000000ff0f7431 */ /* 0x000fe200000001ff */
[----:B------:R-:W-:Y:S01]  /*9e50*/  MOV R14, R9 ;  /* 0x00000009000e7202 */ /* 0x000fe20000000f00 */
[----:B------:R-:W-:Y:S01]  /*9e60*/  IMAD.MOV.U32 R10, RZ, RZ, R47 ;  /* 0x000000ffff0a7224 */ /* 0x000fe200078e002f */
[----:B------:R-:W-:Y:S02]  /*9e70*/  MOV R11, R46 ;  /* 0x0000002e000b7202 */ /* 0x000fe40000000f00 */
[----:B------:R-:W-:Y:S05]  /*9e80*/  RET.REL.NODEC R14 `(_Z15DensityOfStatesjjjjjjjPfS_S_S_PjS_S_) ;  /* 0xffffff600e5c7950 */ /* 0x000fea0003c3ffff */
        .weak           $__internal_2_$__cuda_sm3x_div_rn_noftz_f32_slowpath
        .type           $__internal_2_$__cuda_sm3x_div_rn_noftz_f32_slowpath,@function
        .size           $__internal_2_$__cuda_sm3x_div_rn_noftz_f32_slowpath,(.L_x_189 - $__internal_2_$__cuda_sm3x_div_rn_noftz_f32_slowpath)
$__internal_2_$__cuda_sm3x_div_rn_noftz_f32_slowpath:
[----:B------:R-:W-:Y:S01]  /*9e90*/  SHF.R.U32.HI R14, RZ, 0x17, R9 ;  /* 0x00000017ff0e7819 */ /* 0x000fe20000011609 */
[----:B------:R-:W-:Y:S01]  /*9ea0*/  BSSY.RECONVERGENT B1, `(.L_x_173) ;  /* 0x0000063000017945 */ /* 0x000fe20003800200 */
[----:B------:R-:W-:Y:S02]  /*9eb0*/  SHF.R.U32.HI R16, RZ, 0x17, R10 ;  /* 0x00000017ff107819 */ /* 0x000fe4000001160a */
[----:B------:R-:W-:Y:S02]  /*9ec0*/  LOP3.LUT R14, R14, 0xff, RZ, 0xc0, !PT ;  /* 0x000000ff0e0e7812 */ /* 0x000fe400078ec0ff */
[----:B------:R-:W-:-:S03]  /*9ed0*/  LOP3.LUT R16, R16, 0xff, RZ, 0xc0, !PT ;  /* 0x000000ff10107812 */ /* 0x000fc600078ec0ff */
[----:B------:R-:W-:Y:S01]  /*9ee0*/  VIADD R17, R14, 0xffffffff ;  /* 0xffffffff0e117836 */ /* 0x000fe20000000000 */
[----:B------:R-:W-:-:S04]  /*9ef0*/  IADD3 R18, PT, PT, R16, -0x1, RZ ;  /* 0xffffffff10127810 */ /* 0x000fc80007ffe0ff */
[----:B------:R-:W-:-:S04]  /*9f00*/  ISETP.GT.U32.AND P0, PT, R17, 0xfd, PT ;  /* 0x000000fd1100780c */ /* 0x000fc80003f04070 */
[----:B------:R-:W-:-:S13]  /*9f10*/  ISETP.GT.U32.OR P0, PT, R18, 0xfd, P0 ;  /* 0x000000fd1200780c */ /* 0x000fda0000704470 */
[----:B------:R-:W-:Y:S01]  /*9f20*/  @!P0 MOV R13, RZ ;  /* 0x000000ff000d8202 */ /* 0x000fe20000000f00 */
[----:B------:R-:W-:Y:S06]  /*9f30*/  @!P0 BRA `(.L_x_174) ;  /* 0x00000000005c8947 */ /* 0x000fec0003800000 */
[----:B------:R-:W-:Y:S02]  /*9f40*/  FSETP.GTU.FTZ.AND P0, PT, |R10|, +INF , PT ;  /* 0x7f8000000a00780b */ /* 0x000fe40003f1c200 */
[----:B------:R-:W-:-:S04]  /*9f50*/  FSETP.GTU.FTZ.AND P1, PT, |R9|, +INF , PT ;  /* 0x7f8000000900780b */ /* 0x000fc80003f3c200 */
[----:B------:R-:W-:-:S13]  /*9f60*/  PLOP3.LUT P0, PT, P0, P1, PT, 0xf8, 0x8f ;  /* 0x00000000008f781c */ /* 0x000fda0000703f70 */
[----:B------:R-:W-:Y:S05]  /*9f70*/  @P0 BRA `(.L_x_175) ;  /* 0x0000000400500947 */ /* 0x000fea0003800000 */
[----:B------:R-:W-:-:S13]  /*9f80*/  LOP3.LUT P0, RZ, R9, 0x7fffffff, R10, 0xc8, !PT ;  /* 0x7fffffff09ff7812 */ /* 0x000fda000780c80a */
[----:B------:R-:W-:Y:S05]  /*9f90*/  @!P0 BRA `(.L_x_176) ;  /* 0x0000000400408947 */ /* 0x000fea0003800000 */
[C---:B------:R-:W-:Y:S02]  /*9fa0*/  FSETP.NEU.FTZ.AND P1, PT, |R10|.reuse, +INF , PT ;  /* 0x7f8000000a00780b */ /* 0x040fe40003f3d200 */
[----:B------:R-:W-:Y:S02]  /*9fb0*/  FSETP.NEU.FTZ.AND P2, PT, |R9|, +INF , PT ;  /* 0x7f8000000900780b */ /* 0x000fe40003f5d200 */
[----:B------:R-:W-:-:S11]  /*9fc0*/  FSETP.NEU.FTZ.AND P0, PT, |R10|, +INF , PT ;  /* 0x7f8000000a00780b */ /* 0x000fd60003f1d200 */
[----:B------:R-:W-:Y:S05]  /*9fd0*/  @!P2 BRA !P1, `(.L_x_176) ;  /* 0x000000040030a947 */ /* 0x000fea0004800000 */
[----:B------:R-:W-:-:S04]  /*9fe0*/  LOP3.LUT P1, RZ, R10, 0x7fffffff, RZ, 0xc0, !PT ;  /* 0x7fffffff0aff7812 */ /* 0x000fc8000782c0ff */
[----:B------:R-:W-:-:S13]  /*9ff0*/  PLOP3.LUT P1, PT, P2, P1, PT, 0x2f, 0xf2 ;  /* 0x0000000000f2781c */ /* 0x000fda0001722577 */
[----:B------:R-:W-:Y:S05]  /*a000*/  @P1 BRA `(.L_x_177) ;  /* 0x00000004001c1947 */ /* 0x000fea0003800000 */
[----:B------:R-:W-:-:S04]  /*a010*/  LOP3.LUT P1, RZ, R9, 0x7fffffff, RZ, 0xc0, !PT ;  /* 0x7fffffff09ff7812 */ /* 0x000fc8000782c0ff */
[----:B------:R-:W-:-:S13]  /*a020*/  PLOP3.LUT P0, PT, P0, P1, PT, 0x2f, 0xf2 ;  /* 0x0000000000f2781c */ /* 0x000fda0000702577 */
[----:B------:R-:W-:Y:S05]  /*a030*/  @P0 BRA `(.L_x_178) ;  /* 0x0000000400040947 */ /* 0x000fea0003800000 */
[----:B------:R-:W-:Y:S02]  /*a040*/  ISETP.GE.AND P0, PT, R18, RZ, PT ;  /* 0x000000ff1200720c */ /* 0x000fe40003f06270 */
[----:B------:R-:W-:-:S11]  /*a050*/  ISETP.GE.AND P1, PT, R17, RZ, PT ;  /* 0x000000ff1100720c */ /* 0x000fd60003f26270 */
[----:B------:R-:W-:Y:S01]  /*a060*/  @P0 IMAD.MOV.U32 R13, RZ, RZ, RZ ;  /* 0x000000ffff0d0224 */ /* 0x000fe200078e00ff */
[----:B------:R-:W-:Y:S01]  /*a070*/  @!P0 MOV R13, 0xffffffc0 ;  /* 0xffffffc0000d8802 */ /* 0x000fe20000000f00 */
[----:B------:R-:W-:Y:S01]  /*a080*/  @!P0 FFMA R10, R10, 1.84467440737095516160e+19, RZ ;  /* 0x5f8000000a0a8823 */ /* 0x000fe200000000ff */
[----:B------:R-:W-:Y:S02]  /*a090*/  @!P1 FFMA R9, R9, 1.84467440737095516160e+19, RZ ;  /* 0x5f80000009099823 */ /* 0x000fe400000000ff */
[----:B------:R-:W-:-:S07]  /*a0a0*/  @!P1 IADD3 R13, PT, PT, R13, 0x40, RZ ;  /* 0x000000400d0d9810 */ /* 0x000fce0007ffe0ff */
.L_x_174:
[----:B------:R-:W-:Y:S01]  /*a0b0*/  LEA R17, R14, 0xc0800000, 0x17 ;  /* 0xc08000000e117811 */ /* 0x000fe200078eb8ff */
[----:B------:R-:W-:Y:S01]  /*a0c0*/  BSSY.RECONVERGENT B3, `(.L_x_179) ;  /* 0x0000036000037945 */ /* 0x000fe20003800200 */
[----:B------:R-:W-:-:S03]  /*a0d0*/  IADD3 R16, PT, PT, R16, -0x7f, RZ ;  /* 0xffffff8110107810 */ /* 0x000fc60007ffe0ff */
[----:B------:R-:W-:Y:S01]  /*a0e0*/  IMAD.IADD R17, R9, 0x1, -R17 ;  /* 0x0000000109117824 */ /* 0x000fe200078e0a11 */
[C---:B------:R-:W-:Y:S01]  /*a0f0*/  IADD3 R14, PT, PT, R16.reuse, 0x7f, -R14 ;  /* 0x0000007f100e7810 */ /* 0x040fe20007ffe80e */
[----:B------:R-:W-:Y:S02]  /*a100*/  IMAD R9, R16, -0x800000, R10 ;  /* 0xff80000010097824 */ /* 0x000fe400078e020a */
[----:B------:R0:W1:Y:S01]  /*a110*/  MUFU.RCP R18, R17 ;  /* 0x0000001100127308 */ /* 0x0000620000001000 */
[----:B------:R-:W-:Y:S01]  /*a120*/  IADD3 R14, PT, PT, R14, R13, RZ ;  /* 0x0000000d0e0e7210 */ /* 0x000fe20007ffe0ff */
[----:B0-----:R-:W-:-:S04]  /*a130*/  FADD.FTZ R17, -R17, -RZ ;  /* 0x800000ff11117221 */ /* 0x001fc80000010100 */
[----:B-1----:R-:W-:-:S04]  /*a140*/  FFMA R35, R18, R17, 1 ;  /* 0x3f80000012237423 */ /* 0x002fc80000000011 */
[----:B------:R-:W-:-:S04]  /*a150*/  FFMA R35, R18, R35, R18 ;  /* 0x0000002312237223 */ /* 0x000fc80000000012 */
[----:B------:R-:W-:-:S04]  /*a160*/  FFMA R10, R9, R35, RZ ;  /* 0x00000023090a7223 */ /* 0x000fc800000000ff */
[----:B------:R-:W-:-:S04]  /*a170*/  FFMA R18, R17, R10, R9 ;  /* 0x0000000a11127223 */ /* 0x000fc80000000009 */
[----:B------:R-:W-:-:S04]  /*a180*/  FFMA R18, R35, R18, R10 ;  /* 0x0000001223127223 */ /* 0x000fc8000000000a */
[----:B------:R-:W-:-:S04]  /*a190*/  FFMA R9, R17, R18, R9 ;  /* 0x0000001211097223 */ /* 0x000fc80000000009 */
[----:B------:R-:W-:-:S05]  /*a1a0*/  FFMA R10, R35, R9, R18 ;  /* 0x00000009230a7223 */ /* 0x000fca0000000012 */
[----:B------:R-:W-:-:S04]  /*a1b0*/  SHF.R.U32.HI R16, RZ, 0x17, R10 ;  /* 0x00000017ff107819 */ /* 0x000fc8000001160a */
[----:B------:R-:W-:-:S05]  /*a1c0*/  LOP3.LUT R13, R16, 0xff, RZ, 0xc0, !PT ;  /* 0x000000ff100d7812 */ /* 0x000fca00078ec0ff */
[----:B------:R-:W-:-:S05]  /*a1d0*/  IMAD.IADD R13, R13, 0x1, R14 ;  /* 0x000000010d0d7824 */ /* 0x000fca00078e020e */
[----:B------:R-:W-:-:S04]  /*a1e0*/  IADD3 R16, PT, PT, R13, -0x1, RZ ;  /* 0xffffffff0d107810 */ /* 0x000fc80007ffe0ff */
[----:B------:R-:W-:-:S13]  /*a1f0*/  ISETP.GE.U32.AND P0, PT, R16, 0xfe, PT ;  /* 0x000000fe1000780c */ /* 0x000fda0003f06070 */
[----:B------:R-:W-:Y:S05]  /*a200*/  @!P0 BRA `(.L_x_180) ;  /* 0x0000000000808947 */ /* 0x000fea0003800000 */
[----:B------:R-:W-:-:S13]  /*a210*/  ISETP.GT.AND P0, PT, R13, 0xfe, PT ;  /* 0x000000fe0d00780c */ /* 0x000fda0003f04270 */
[----:B------:R-:W-:Y:S05]  /*a220*/  @P0 BRA `(.L_x_181) ;  /* 0x00000000006c0947 */ /* 0x000fea0003800000 */
[----:B------:R-:W-:-:S13]  /*a230*/  ISETP.GE.AND P0, PT, R13, 0x1, PT ;  /* 0x000000010d00780c */ /* 0x000fda0003f06270 */
[----:B------:R-:W-:Y:S05]  /*a240*/  @P0 BRA `(.L_x_182) ;  /* 0x0000000000740947 */ /* 0x000fea0003800000 */
[----:B------:R-:W-:Y:S02]  /*a250*/  ISETP.GE.AND P0, PT, R13, -0x18, PT ;  /* 0xffffffe80d00780c */ /* 0x000fe40003f06270 */
[----:B------:R-:W-:-:S11]  /*a260*/  LOP3.LUT R10, R10, 0x80000000, RZ, 0xc0, !PT ;  /* 0x800000000a0a7812 */ /* 0x000fd600078ec0ff */
[----:B------:R-:W-:Y:S05]  /*a270*/  @!P0 BRA `(.L_x_182) ;  /* 0x0000000000688947 */ /* 0x000fea0003800000 */
[-CC-:B------:R-:W-:Y:S01]  /*a280*/  FFMA.RZ R16, R35, R9.reuse, R18.reuse ;  /* 0x0000000923107223 */ /* 0x180fe2000000c012 */
[----:B------:R-:W-:Y:S01]  /*a290*/  IADD3 R17, PT, PT, R13, 0x20, RZ ;  /* 0x000000200d117810 */ /* 0x000fe20007ffe0ff */
[-CC-:B------:R-:W-:Y:S01]  /*a2a0*/  FFMA.RP R14, R35, R9.reuse, R18.reuse ;  /* 0x00000009230e7223 */ /* 0x180fe20000008012 */
[----:B------:R-:W-:Y:S01]  /*a2b0*/  ISETP.NE.AND P2, PT, R13, RZ, PT ;  /* 0x000000ff0d00720c */ /* 0x000fe20003f45270 */
[----:B------:R-:W-:Y:S01]  /*a2c0*/  FFMA.RM R9, R35, R9, R18 ;  /* 0x0000000923097223 */ /* 0x000fe20000004012 */
[----:B------:R-:W-:Y:S02]  /*a2d0*/  LOP3.LUT R16, R16, 0x7fffff, RZ, 0xc0, !PT ;  /* 0x007fffff10107812 */ /* 0x000fe400078ec0ff */
[----:B------:R-:W-:Y:S01]  /*a2e0*/  ISETP.NE.AND P1, PT, R13, RZ, PT ;  /* 0x000000ff0d00720c */ /* 0x000fe20003f25270 */
[----:B------:R-:W-:Y:S01]  /*a2f0*/  IMAD.MOV R13, RZ, RZ, -R13 ;  /* 0x000000ffff0d7224 */ /* 0x000fe200078e0a0d */
[----:B------:R-:W-:Y:S02]  /*a300*/  LOP3.LUT R16, R16, 0x800000, RZ, 0xfc, !PT ;  /* 0x0080000010107812 */ /* 0x000fe400078efcff */
[----:B------:R-:W-:-:S02]  /*a310*/  FSETP.NEU.FTZ.AND P0, PT, R14, R9, PT ;  /* 0x000000090e00720b */ /* 0x000fc40003f1d000 */
[----:B------:R-:W-:Y:S02]  /*a320*/  SHF.L.U32 R17, R16, R17, RZ ;  /* 0x0000001110117219 */ /* 0x000fe400000006ff */
[----:B------:R-:W-:Y:S02]  /*a330*/  SEL R13, R13, RZ, P2 ;  /* 0x000000ff0d0d7207 */ /* 0x000fe40001000000 */
[----:B------:R-:W-:Y:S02]  /*a340*/  ISETP.NE.AND P1, PT, R17, RZ, P1 ;  /* 0x000000ff1100720c */ /* 0x000fe40000f25270 */
[----:B------:R-:W-:Y:S02]  /*a350*/  SHF.R.U32.HI R16, RZ, R13, R16 ;  /* 0x0000000dff107219 */ /* 0x000fe40000011610 */
[----:B------:R-:W-:Y:S02]  /*a360*/  PLOP3.LUT P0, PT, P0, P1, PT, 0xf8, 0x8f ;  /* 0x00000000008f781c */ /* 0x000fe40000703f70 */
[----:B------:R-:W-:-:S02]  /*a370*/  SHF.R.U32.HI R13, RZ, 0x1, R16 ;  /* 0x00000001ff0d7819 */ /* 0x000fc40000011610 */
[----:B------:R-:W-:-:S04]  /*a380*/  SEL R9, RZ, 0x1, !P0 ;  /* 0x00000001ff097807 */ /* 0x000fc80004000000 */
[----:B------:R-:W-:-:S04]  /*a390*/  LOP3.LUT R9, R9, 0x1, R13, 0xf8, !PT ;  /* 0x0000000109097812 */ /* 0x000fc800078ef80d */
[----:B------:R-:W-:-:S04]  /*a3a0*/  LOP3.LUT R9, R9, R16, RZ, 0xc0, !PT ;  /* 0x0000001009097212 */ /* 0x000fc800078ec0ff */
[----:B------:R-:W-:-:S04]  /*a3b0*/  IADD3 R9, PT, PT, R13, R9, RZ ;  /* 0x000000090d097210 */ /* 0x000fc80007ffe0ff */
[----:B------:R-:W-:Y:S01]  /*a3c0*/  LOP3.LUT R10, R9, R10, RZ, 0xfc, !PT ;  /* 0x0000000a090a7212 */ /* 0x000fe200078efcff */
[----:B------:R-:W-:Y:S06]  /*a3d0*/  BRA `(.L_x_182) ;  /* 0x0000000000107947 */ /* 0x000fec0003800000 */
.L_x_181:
[----:B------:R-:W-:-:S04]  /*a3e0*/  LOP3.LUT R10, R10, 0x80000000, RZ, 0xc0, !PT ;  /* 0x800000000a0a7812 */ /* 0x000fc800078ec0ff */
[----:B------:R-:W-:Y:S01]  /*a3f0*/  LOP3.LUT R10, R10, 0x7f800000, RZ, 0xfc, !PT ;  /* 0x7f8000000a0a7812 */ /* 0x000fe200078efcff */
[----:B------:R-:W-:Y:S06]  /*a400*/  BRA `(.L_x_182) ;  /* 0x0000000000047947 */ /* 0x000fec0003800000 */
.L_x_180:
[----:B------:R-:W-:-:S07]  /*a410*/  LEA R10, R14, R10, 0x17 ;  /* 0x0000000a0e0a7211 */ /* 0x000fce00078eb8ff */
.L_x_182:
[----:B------:R-:W-:Y:S05]  /*a420*/  BSYNC.RECONVERGENT B3 ;  /* 0x0000000000037941 */ /* 0x000fea0003800200 */
.L_x_179:
[----:B------:R-:W-:Y:S01]  /*a430*/  IMAD.MOV.U32 R9, RZ, RZ, R10 ;  /* 0x000000ffff097224 */ /* 0x000fe200078e000a */
[----:B------:R-:W-:Y:S06]  /*a440*/  BRA `(.L_x_183) ;  /* 0x0000000000207947 */ /* 0x000fec0003800000 */
.L_x_178:
[----:B------:R-:W-:-:S04]  /*a450*/  LOP3.LUT R9, R9, 0x80000000, R10, 0x48, !PT ;  /* 0x8000000009097812 */ /* 0x000fc800078e480a */
[----:B------:R-:W-:Y:S01]  /*a460*/  LOP3.LUT R9, R9, 0x7f800000, RZ, 0xfc, !PT ;  /* 0x7f80000009097812 */ /* 0x000fe200078efcff */
[----:B------:R-:W-:Y:S06]  /*a470*/  BRA `(.L_x_183) ;  /* 0x0000000000147947 */ /* 0x000fec0003800000 */
.L_x_177:
[----:B------:R-:W-:Y:S01]  /*a480*/  LOP3.LUT R9, R9, 0x80000000, R10, 0x48, !PT ;  /* 0x8000000009097812 */ /* 0x000fe200078e480a */
[----:B------:R-:W-:Y:S06]  /*a490*/  BRA `(.L_x_183) ;  /* 0x00000000000c7947 */ /* 0x000fec0003800000 */
.L_x_176:
[----:B------:R-:W0:Y:S01]  /*a4a0*/  MUFU.RSQ R9, -QNAN ;  /* 0xffc0000000097908 */ /* 0x000e220000001400 */
[----:B------:R-:W-:Y:S05]  /*a4b0*/  BRA `(.L_x_183) ;  /* 0x0000000000047947 */ /* 0x000fea0003800000 */
.L_x_175:
[----:B------:R-:W-:-:S07]  /*a4c0*/  FADD.FTZ R9, R10, R9 ;  /* 0x000000090a097221 */ /* 0x000fce0000010000 */
.L_x_183:
[----:B------:R-:W-:Y:S05]  /*a4d0*/  BSYNC.RECONVERGENT B1 ;  /* 0x0000000000017941 */ /* 0x000fea0003800200 */
.L_x_173:
[----:B------:R-:W-:Y:S01]  /*a4e0*/  MOV R14, R15 ;  /* 0x0000000f000e7202 */ /* 0x000fe20000000f00 */
[----:B------:R-:W-:-:S04]  /*a4f0*/  HFMA2 R15, -RZ, RZ, 0, 0 ;  /* 0x00000000ff0f7431 */ /* 0x000fc800000001ff */
[----:B0-----:R-:W-:Y:S05]  /*a500*/  RET.REL.NODEC R14 `(_Z15DensityOfStatesjjjjjjjPfS_S_S_PjS_S_) ;  /* 0xffffff580ebc7950 */ /* 0x001fea0003c3ffff */
.L_x_184:
[----:B------:R-:W-:-:S00]  /*a510*/  BRA `(.L_x_184) ;  /* 0xfffffffc00fc7947 */ /* 0x000fc0000383ffff */
[----:B------:R-:W-:-:S00]  /*a520*/  NOP ;  /* 0x0000000000007918 */ /* 0x000fc00000000000 */
        /* <DEDUP_REMOVED lines=13> */
.L_x_189:


//--------------------- .text._Z43DensityOfStatesPresortEnergiesInTetrahedronjjjjjPfPjS_S0_ --------------------------
	.section	.text._Z43DensityOfStatesPresortEnergiesInTetrahedronjjjjjPfPjS_S0_,"ax",@progbits
	.align	128
        .global         _Z43DensityOfStatesPresortEnergiesInTetrahedronjjjjjPfPjS_S0_
        .type           _Z43DensityOfStatesPresortEnergiesInTetrahedronjjjjjPfPjS_S0_,@function
        .size           _Z43DensityOfStatesPresortEnergiesInTetrahedronjjjjjPfPjS_S0_,(.L_x_191 - _Z43DensityOfStatesPresortEnergiesInTetrahedronjjjjjPfPjS_S0_)
        .other          _Z43DensityOfStatesPresortEnergiesInTetrahedronjjjjjPfPjS_S0_,@"STO_CUDA_ENTRY STV_DEFAULT"
_Z43DensityOfStatesPresortEnergiesInTetrahedronjjjjjPfPjS_S0_:
.text._Z43DensityOfStatesPresortEnergiesInTetrahedronjjjjjPfPjS_S0_:
[----:B------:R-:W-:Y:S01]  /*0000*/  LDC R1, c[0x0][0x37c] ;  /* 0x0000df00ff017b82 */ /* 0x000fe20000000800 */
[----:B------:R-:W0:Y:S07]  /*0010*/  S2R R6, SR_TID.X ;  /* 0x0000000000067919 */ /* 0x000e2e0000002100 */
[----:B------:R-:W0:Y:S01]  /*0020*/  S2UR UR4, SR_CTAID.X ;  /* 0x00000000000479c3 */ /* 0x000e220000002500 */
[----:B------:R-:W1:Y:S07]  /*0030*/  LDCU UR5, c[0x0][0x380] ;  /* 0x00007000ff0577ac */ /* 0x000e6e0008000800 */
[----:B------:R-:W0:Y:S02]  /*0040*/  LDC R3, c[0x0][0x360] ;  /* 0x0000d800ff037b82 */ /* 0x000e240000000800 */
[----:B0-----:R-:W-:-:S05]  /*0050*/  IMAD R0, R3, UR4, R6 ;  /* 0x0000000403007c24 */ /* 0x001fca000f8e0206 */
[----:B-1----:R-:W-:-:S13]  /*0060*/  ISETP.GE.U32.AND P0, PT, R0, UR5, PT ;  /* 0x0000000500007c0c */ /* 0x002fda000bf06070 */
[----:B------:R-:W-:Y:S05]  /*0070*/  @P0 EXIT ;  /* 0x000000000000094d */ /* 0x000fea0003800000 */
[----:B------:R-:W0:Y:S01]  /*0080*/  S2R R13, SR_TID.Y ;  /* 0x00000000000d7919 */ /* 0x000e220000002200 */
[----:B------:R-:W1:Y:S01]  /*0090*/  LDC.64 R8, c[0x0][0x3a0] ;  /* 0x0000e800ff087b82 */ /* 0x000e620000000a00 */
[----:B------:R-:W2:Y:S07]  /*00a0*/  LDCU.64 UR6, c[0x0][0x358] ;  /* 0x00006b00ff0677ac */ /* 0x000eae0008000a00 */
[----:B------:R-:W3:Y:S08]  /*00b0*/  S2UR UR8, SR_CTAID.Y ;  /* 0x00000000000879c3 */ /* 0x000ef00000002600 */
[----:B------:R-:W3:Y:S08]  /*00c0*/  LDC R7, c[0x0][0x390] ;  /* 0x0000e400ff077b82 */ /* 0x000ef00000000800 */
[----:B------:R-:W4:Y:S01]  /*00d0*/  LDC.64 R4, c[0x0][0x398] ;  /* 0x0000e600ff047b82 */ /* 0x000f220000000a00 */
[----:B0-----:R-:W-:-:S04]  /*00e0*/  IMAD R3, R0, 0x8, R13 ;  /* 0x0000000800037824 */ /* 0x001fc800078e020d */
[----:B-1----:R-:W-:-:S06]  /*00f0*/  IMAD.WIDE.U32 R2, R3, 0x4, R8 ;  /* 0x0000000403027825 */ /* 0x002fcc00078e0008 */
[----:B--2---:R-:W3:Y:S01]  /*0100*/  LDG.E R2, desc[UR6][R2.64] ;  /* 0x0000000602027981 */ /* 0x004ee2000c1e1900 */
[----:B------:R-:W0:Y:S01]  /*0110*/  S2UR UR5, SR_CgaCtaId ;  /* 0x00000000000579c3 */ /* 0x000e220000008800 */
[----:B------:R-:W-:Y:S01]  /*0120*/  UMOV UR4, 0x400 ;  /* 0x0000040000047882 */ /* 0x000fe20000000000 */
[----:B---3--:R-:W-:-:S04]  /*0130*/  IMAD R11, R2, R7, UR8 ;  /* 0x00000008020b7e24 */ /* 0x008fc8000f8e0207 */
[----:B----4-:R-:W-:-:S06]  /*0140*/  IMAD.WIDE.U32 R4, R11, 0x4, R4 ;  /* 0x000000040b047825 */ /* 0x010fcc00078e0004 */
[----:B------:R-:W2:Y:S01]  /*0150*/  LDG.E R4, desc[UR6][R4.64] ;  /* 0x0000000604047981 */ /* 0x000ea2000c1e1900 */
[----:B0-----:R-:W-:Y:S01]  /*0160*/  ULEA UR4, UR5, UR4, 0x18 ;  /* 0x0000000405047291 */ /* 0x001fe2000f8ec0ff */
[----:B------:R-:W-:Y:S01]  /*0170*/  IMAD R10, R6, 0x8, R13 ;  /* 0x00000008060a7824 */ /* 0x000fe200078e020d */
[----:B------:R-:W-:-:S04]  /*0180*/  ISETP.GT.U32.AND P0, PT, R13, 0x5, PT ;  /* 0x000000050d00780c */ /* 0x000fc80003f04070 */
[----:B------:R-:W-:-:S05]  /*0190*/  LEA R3, R10, UR4, 0x2 ;  /* 0x000000040a037c11 */ /* 0x000fca000f8e10ff */
[----:B--2---:R0:W-:Y:S01]  /*01a0*/  STS [R3], R4 ;  /* 0x0000000403007388 */ /* 0x0041e20000000800 */
[----:B------:R-:W-:Y:S06]  /*01b0*/  BAR.SYNC.DEFER_BLOCKING 0x0 ;  /* 0x0000000000007b1d */ /* 0x000fec0000010000 */
[----:B------:R-:W-:Y:S05]  /*01c0*/  @P0 EXIT ;  /* 0x000000000000094d */ /* 0x000fea0003800000 */
[----:B------:R-:W-:-:S05]  /*01d0*/  SHF.L.U32 R10, R13, 0x2, RZ ;  /* 0x000000020d0a7819 */ /* 0x000fca00000006ff */
[----:B------:R-:W-:-:S04]  /*01e0*/  IMAD.SHL.U32 R20, R10, 0x4, RZ ;  /* 0x000000040a147824 */ /* 0x000fc800078e00ff */
[----:B0-----:R-:W0:Y:S08]  /*01f0*/  LDC.64 R4, c[0x3][R20] ;  /* 0x00c0000014047b82 */ /* 0x001e300000000a00 */
[----:B------:R-:W1:Y:S01]  /*0200*/  LDC.64 R2, c[0x3][R20+0x8] ;  /* 0x00c0020014027b82 */ /* 0x000e620000000a00 */
[C---:B0-----:R-:W-:Y:S02]  /*0210*/  LEA R17, R0.reuse, R5, 0x3 ;  /* 0x0000000500117211 */ /* 0x041fe400078e18ff */
[----:B------:R-:W-:-:S03]  /*0220*/  LEA R15, R0, R4, 0x3 ;  /* 0x00000004000f7211 */ /* 0x000fc600078e18ff */
[----:B------:R-:W-:-:S04]  /*0230*/  IMAD.WIDE.U32 R16, R17, 0x4, R8 ;  /* 0x0000000411107825 */ /* 0x000fc800078e0008 */
[C---:B-1----:R-:W-:Y:S01]  /*0240*/  IMAD R19, R0.reuse, 0x8, R2 ;  /* 0x0000000800137824 */ /* 0x042fe200078e0202 */
[----:B------:R-:W2:Y:S01]  /*0250*/  LDG.E R11, desc[UR6][R16.64] ;  /* 0x00000006100b7981 */ /* 0x000ea2000c1e1900 */
[----:B------:R-:W-:Y:S02]  /*0260*/  IMAD R13, R0, 0x8, R3 ;  /* 0x00000008000d7824 */ /* 0x000fe400078e0203 */
[----:B------:R-:W-:-:S04]  /*0270*/  IMAD.WIDE.U32 R14, R15, 0x4, R8 ;  /* 0x000000040f0e7825 */ /* 0x000fc800078e0008 */
[----:B------:R-:W-:-:S04]  /*0280*/  IMAD.WIDE.U32 R18, R19, 0x4, R8 ;  /* 0x0000000413127825 */ /* 0x000fc800078e0008 */
[----:B------:R-:W-:Y:S02]  /*0290*/  IMAD.WIDE.U32 R12, R13, 0x4, R8 ;  /* 0x000000040d0c7825 */ /* 0x000fe400078e0008 */
[----:B------:R-:W3:Y:S04]  /*02a0*/  LDG.E R8, desc[UR6][R14.64] ;  /* 0x000000060e087981 */ /* 0x000ee8000c1e1900 */
[----:B------:R-:W4:Y:S04]  /*02b0*/  LDG.E R9, desc[UR6][R18.64] ;  /* 0x0000000612097981 */ /* 0x000f28000c1e1900 */
[----:B------:R0:W5:Y:S01]  /*02c0*/  LDG.E R12, desc[UR6][R12.64] ;  /* 0x000000060c0c7981 */ /* 0x000162000c1e1900 */
[C---:B------:R-:W-:Y:S01]  /*02d0*/  IMAD R5, R6.reuse, 0x8, R5 ;  /* 0x0000000806057824 */ /* 0x040fe200078e0205 */
[----:B------:R-:W-:-:S04]  /*02e0*/  LEA R4, R6, R4, 0x3 ;  /* 0x0000000406047211 */ /* 0x000fc800078e18ff */
[----:B------:R-:W-:Y:S02]  /*02f0*/  LEA R4, R4, UR4, 0x2 ;  /* 0x0000000404047c11 */ /* 0x000fe4000f8e10ff */
[----:B------:R-:W-:-:S04]  /*0300*/  LEA R5, R5, UR4, 0x2 ;  /* 0x0000000405057c11 */ /* 0x000fc8000f8e10ff */
[----:B------:R-:W-:Y:S04]  /*0310*/  LDS R4, [R4] ;  /* 0x0000000004047984 */ /* 0x000fe80000000800 */
[----:B------:R-:W1:Y:S01]  /*0320*/  LDS R5, [R5] ;  /* 0x0000000005057984 */ /* 0x000e620000000800 */
[----:B------:R-:W-:-:S04]  /*0330*/  LEA R2, R6, R2, 0x3 ;  /* 0x0000000206027211 */ /* 0x000fc800078e18ff */
[----:B------:R-:W-:-:S06]  /*0340*/  LEA R2, R2, UR4, 0x2 ;  /* 0x0000000402027c11 */ /* 0x000fcc000f8e10ff */
[----:B------:R-:W0:Y:S01]  /*0350*/  LDS R2, [R2] ;  /* 0x0000000002027984 */ /* 0x000e220000000800 */
[----:B------:R-:W-:-:S05]  /*0360*/  IMAD R3, R6, 0x8, R3 ;  /* 0x0000000806037824 */ /* 0x000fca00078e0203 */
[----:B------:R-:W-:-:S06]  /*0370*/  LEA R3, R3, UR4, 0x2 ;  /* 0x0000000403037c11 */ /* 0x000fcc000f8e10ff */
[----:B------:R-:W0:Y:S01]  /*0380*/  LDS R3, [R3] ;  /* 0x0000000003037984 */ /* 0x000e220000000800 */
[-C--:B-1----:R-:W-:Y:S02]  /*0390*/  FSETP.GT.AND P2, PT, R4, R5.reuse, PT ;  /* 0x000000050400720b */ /* 0x082fe40003f44000 */
[----:B0-----:R-:W-:-:S11]  /*03a0*/  MOV R13, R5 ;  /* 0x00000005000d7202 */ /* 0x001fd60000000f00 */
[----:B------:R-:W-:-:S05]  /*03b0*/  @P2 IMAD.MOV.U32 R13, RZ, RZ, R4 ;  /* 0x000000ffff0d2224 */ /* 0x000fca00078e0004 */
[-C--:B------:R-:W-:Y:S02]  /*03c0*/  FSETP.GT.AND P3, PT, R13, R2.reuse, PT ;  /* 0x000000020d00720b */ /* 0x080fe40003f64000 */
[----:B------:R-:W-:Y:S02]  /*03d0*/  MOV R16, R2 ;  /* 0x0000000200107202 */ /* 0x000fe40000000f00 */
[----:B------:R-:W-:-:S09]  /*03e0*/  @P2 MOV R4, R5 ;  /* 0x0000000500042202 */ /* 0x000fd20000000f00 */
[----:B------:R-:W-:Y:S02]  /*03f0*/  @P3 IMAD.MOV.U32 R16, RZ, RZ, R13 ;  /* 0x000000ffff103224 */ /* 0x000fe400078e000d */
[----:B------:R-:W-:-:S03]  /*0400*/  @P3 IMAD.MOV.U32 R13, RZ, RZ, R2 ;  /* 0x000000ffff0d3224 */ /* 0x000fc600078e0002 */
[----:B------:R-:W-:Y:S02]  /*0410*/  FSETP.GT.AND P4, PT, R16, R3, PT ;  /* 0x000000031000720b */ /* 0x000fe40003f84000 */
[----:B------:R-:W-:Y:S01]  /*0420*/  FSETP.GT.AND P0, PT, R4, R13, PT ;  /* 0x0000000d0400720b */ /* 0x000fe20003f04000 */
[----:B------:R-:W-:Y:S01]  /*0430*/  IMAD.MOV.U32 R17, RZ, RZ, R13 ;  /* 0x000000ffff117224 */ /* 0x000fe200078e000d */
[----:B------:R-:W-:-:S09]  /*0440*/  MOV R5, R3 ;  /* 0x0000000300057202 */ /* 0x000fd20000000f00 */
[----:B------:R-:W-:Y:S01]  /*0450*/  @P4 MOV R5, R16 ;  /* 0x0000001000054202 */ /* 0x000fe20000000f00 */
[----:B------:R-:W-:Y:S02]  /*0460*/  @P4 IMAD.MOV.U32 R16, RZ, RZ, R3 ;  /* 0x000000ffff104224 */ /* 0x000fe400078e0003 */
[----:B------:R-:W-:Y:S01]  /*0470*/  @P0 IMAD.MOV.U32 R17, RZ, RZ, R4 ;  /* 0x000000ffff110224 */ /* 0x000fe200078e0004 */
[----:B------:R-:W0:Y:S04]  /*0480*/  LDC.64 R2, c[0x0][0x3b0] ;  /* 0x0000ec00ff027b82 */ /* 0x000e280000000a00 */
[----:B------:R-:W-:Y:S02]  /*0490*/  FSETP.GT.AND P1, PT, R17, R16, PT ;  /* 0x000000101100720b */ /* 0x000fe40003f24000 */
[----:B------:R-:W-:Y:S01]  /*04a0*/  @P0 MOV R4, R13 ;  /* 0x0000000d00040202 */ /* 0x000fe20000000f00 */
[----:B------:R-:W-:-:S10]  /*04b0*/  IMAD.MOV.U32 R19, RZ, RZ, R16 ;  /* 0x000000ffff137224 */ /* 0x000fd400078e0010 */
[----:B------:R-:W-:Y:S01]  /*04c0*/  @P1 IMAD.MOV.U32 R19, RZ, RZ, R17 ;  /* 0x000000ffff131224 */ /* 0x000fe200078e0011 */
[----:B------:R-:W-:Y:S01]  /*04d0*/  @P1 MOV R17, R16 ;  /* 0x0000001000111202 */ /* 0x000fe20000000f00 */
[----:B------:R-:W-:-:S04]  /*04e0*/  IMAD R21, R0, R7, UR8 ;  /* 0x0000000800157e24 */ /* 0x000fc8000f8e0207 */
[----:B------:R-:W-:-:S04]  /*04f0*/  IMAD R21, R21, 0x18, R10 ;  /* 0x0000001815157824 */ /* 0x000fc800078e020a */
[----:B0-----:R-:W-:Y:S01]  /*0500*/  IMAD.WIDE.U32 R2, R21, 0x4, R2 ;  /* 0x0000000415027825 */ /* 0x001fe200078e0002 */
[----:B--2---:R-:W-:-:S03]  /*0510*/  MOV R14, R11 ;  /* 0x0000000b000e7202 */ /* 0x004fc60000000f00 */
[----:B---3--:R-:W-:Y:S01]  /*0520*/  @P2 IMAD.MOV.U32 R14, RZ, RZ, R8 ;  /* 0x000000ffff0e2224 */ /* 0x008fe200078e0008 */
[----:B----4-:R-:W-:-:S03]  /*0530*/  MOV R15, R9 ;  /* 0x00000009000f7202 */ /* 0x010fc60000000f00 */
[----:B------:R-:W-:Y:S01]  /*0540*/  @P3 IMAD.MOV.U32 R15, RZ, RZ, R14 ;  /* 0x000000ffff0f3224 */ /* 0x000fe200078e000e */
[----:B-----5:R-:W-:-:S03]  /*0550*/  MOV R6, R12 ;  /* 0x0000000c00067202 */ /* 0x020fc60000000f00 */
[----:B------:R-:W-:Y:S01]  /*0560*/  @P4 IMAD.MOV.U32 R6, RZ, RZ, R15 ;  /* 0x000000ffff064224 */ /* 0x000fe200078e000f */
[----:B------:R-:W-:Y:S02]  /*0570*/  @P4 MOV R15, R12 ;  /* 0x0000000c000f4202 */ /* 0x000fe40000000f00 */
[----:B------:R-:W0:Y:S01]  /*0580*/  LDC.64 R12, c[0x0][0x3a8] ;  /* 0x0000ea00ff0c7b82 */ /* 0x000e220000000a00 */
[----:B------:R-:W-:Y:S01]  /*0590*/  @P3 IMAD.MOV.U32 R14, RZ, RZ, R9 ;  /* 0x000000ffff0e3224 */ /* 0x000fe200078e0009 */
[----:B------:R-:W-:Y:S02]  /*05a0*/  @P2 MOV R8, R11 ;  /* 0x0000000b00082202 */ /* 0x000fe40000000f00 */
[----:B------:R-:W-:Y:S02]  /*05b0*/  FSETP.GT.AND P2, PT, R4, R17, PT ;  /* 0x000000110400720b */ /* 0x000fe40003f44000 */
[----:B------:R-:W-:Y:S01]  /*05c0*/  MOV R9, R14 ;  /* 0x0000000e00097202 */ /* 0x000fe20000000f00 */
[----:B------:R-:W-:Y:S01]  /*05d0*/  @P0 IMAD.MOV.U32 R9, RZ, RZ, R8 ;  /* 0x000000ffff090224 */ /* 0x000fe200078e0008 */
[----:B------:R-:W-:Y:S01]  /*05e0*/  MOV R11, R15 ;  /* 0x0000000f000b7202 */ /* 0x000fe20000000f00 */
[----:B------:R-:W-:-:S02]  /*05f0*/  @P0 IMAD.MOV.U32 R8, RZ, RZ, R14 ;  /* 0x000000ffff080224 */ /* 0x000fc400078e000e */
[----:B------:R-:W-:Y:S01]  /*0600*/  @P1 IMAD.MOV.U32 R11, RZ, RZ, R9 ;  /* 0x000000ffff0b1224 */ /* 0x000fe200078e0009 */
[----:B------:R-:W-:Y:S01]  /*0610*/  @P1 MOV R9, R15 ;  /* 0x0000000f00091202 */ /* 0x000fe20000000f00 */
[----:B------:R-:W-:-:S03]  /*0620*/  IMAD.MOV.U32 R15, RZ, RZ, R17 ;  /* 0x000000ffff0f7224 */ /* 0x000fc600078e0011 */
[----:B------:R-:W-:Y:S02]  /*0630*/  MOV R7, R9 ;  /* 0x0000000900077202 */ /* 0x000fe40000000f00 */
[----:B------:R-:W-:Y:S02]  /*0640*/  @P2 MOV R15, R4 ;  /* 0x00000004000f2202 */ /* 0x000fe40000000f00 */
[----:B------:R-:W-:Y:S01]  /*0650*/  @P2 MOV R7, R8 ;  /* 0x0000000800072202 */ /* 0x000fe20000000f00 */
[----:B------:R-:W-:Y:S01]  /*0660*/  @P2 IMAD.MOV.U32 R8, RZ, RZ, R9 ;  /* 0x000000ffff082224 */ /* 0x000fe200078e0009 */
[----:B------:R-:W-:Y:S01]  /*0670*/  @P2 MOV R4, R17 ;  /* 0x0000001100042202 */ /* 0x000fe20000000f00 */
[----:B0-----:R-:W-:-:S05]  /*0680*/  IMAD.WIDE.U32 R12, R21, 0x4, R12 ;  /* 0x00000004150c7825 */ /* 0x001fca00078e000c */
[----:B------:R-:W-:Y:S04]  /*0690*/  STG.E desc[UR6][R12.64], R4 ;  /* 0x000000040c007986 */ /* 0x000fe8000c101906 */
[----:B------:R-:W-:Y:S04]  /*06a0*/  STG.E desc[UR6][R2.64], R8 ;  /* 0x0000000802007986 */ /* 0x000fe8000c101906 */
[----:B------:R-:W-:Y:S04]  /*06b0*/  STG.E desc[UR6][R12.64+0x4], R15 ;  /* 0x0000040f0c007986 */ /* 0x000fe8000c101906 */
[----:B------:R-:W-:Y:S04]  /*06c0*/  STG.E desc[UR6][R2.64+0x4], R7 ;  /* 0x0000040702007986 */ /* 0x000fe8000c101906 */
[----:B------:R-:W-:Y:S04]  /*06d0*/  STG.E desc[UR6][R12.64+0x8], R19 ;  /* 0x000008130c007986 */ /* 0x000fe8000c101906 */
[----:B------:R-:W-:Y:S04]  /*06e0*/  STG.E desc[UR6][R2.64+0x8], R11 ;  /* 0x0000080b02007986 */ /* 0x000fe8000c101906 */
[----:B------:R-:W-:Y:S04]  /*06f0*/  STG.E desc[UR6][R12.64+0xc], R5 ;  /* 0x00000c050c007986 */ /* 0x000fe8000c101906 */
[----:B------:R-:W-:Y:S01]  /*0700*/  STG.E desc[UR6][R2.64+0xc], R6 ;  /* 0x00000c0602007986 */ /* 0x000fe2000c101906 */
[----:B------:R-:W-:Y:S05]  /*0710*/  EXIT ;  /* 0x000000000000794d */ /* 0x000fea0003800000 */
.L_x_185:
        /* <DEDUP_REMOVED lines=14> */
.L_x_191:


//--------------------- .text._Z46DensityOfStatesPrecalculateCubeMomentumIndicesjjjjPj --------------------------
	.section	.text._Z46DensityOfStatesPrecalculateCubeMomentumIndicesjjjjPj,"ax",@progbits
	.align	128
        .global         _Z46DensityOfStatesPrecalculateCubeMomentumIndicesjjjjPj
        .type           _Z46DensityOfStatesPrecalculateCubeMomentumIndicesjjjjPj,@function
        .size           _Z46DensityOfStatesPrecalculateCubeMomentumIndicesjjjjPj,(.L_x_192 - _Z46DensityOfStatesPrecalculateCubeMomentumIndicesjjjjPj)
        .other          _Z46DensityOfStatesPrecalculateCubeMomentumIndicesjjjjPj,@"STO_CUDA_ENTRY STV_DEFAULT"
_Z46DensityOfStatesPrecalculateCubeMomentumIndicesjjjjPj:
.text._Z46DensityOfStatesPrecalculateCubeMomentumIndicesjjjjPj:
        /* <DEDUP_REMOVED lines=8> */
[----:B------:R-:W0:Y:S01]  /*0080*/  LDCU.64 UR6, c[0x0][0x388] ;  /* 0x00007100ff0677ac */ /* 0x000e220008000a00 */
[----:B------:R-:W1:Y:S01]  /*0090*/  LDCU UR5, c[0x0][0x384] ;  /* 0x00007080ff0577ac */ /* 0x000e620008000800 */
[----:B0-----:R-:W0:Y:S01]  /*00a0*/  I2F.U32.RP R4, UR6 ;  /* 0x0000000600047d06 */ /* 0x001e220008209000 */
[----:B------:R-:W-:Y:S01]  /*00b0*/  ISETP.NE.U32.AND P1, PT, RZ, UR6, PT ;  /* 0x00000006ff007c0c */ /* 0x000fe2000bf25070 */
[----:B------:R-:W-:-:S06]  /*00c0*/  UIMAD UR4, UR6, UR7, URZ ;  /* 0x00000007060472a4 */ /* 0x000fcc000f8e02ff */
[----:B------:R-:W2:Y:S08]  /*00d0*/  I2F.U32.RP R6, UR7 ;  /* 0x0000000700067d06 */ /* 0x000eb00008209000 */
[----:B0-----:R-:W0:Y:S08]  /*00e0*/  MUFU.RCP R4, R4 ;  /* 0x0000000400047308 */ /* 0x001e300000001000 */
[----:B--2---:R-:W-:Y:S08]  /*00f0*/  MUFU.RCP R6, R6 ;  /* 0x0000000600067308 */ /* 0x004ff00000001000 */
[----:B-1----:R-:W1:Y:S01]  /*0100*/  I2F.U32.RP R10, UR5 ;  /* 0x00000005000a7d06 */ /* 0x002e620008209000 */
[----:B0-----:R-:W-:-:S07]  /*0110*/  IADD3 R2, PT, PT, R4, 0xffffffe, RZ ;  /* 0x0ffffffe04027810 */ /* 0x001fce0007ffe0ff */
[----:B------:R0:W2:Y:S08]  /*0120*/  F2I.FTZ.U32.TRUNC.NTZ R3, R2 ;  /* 0x0000000200037305 */ /* 0x0000b0000021f000 */
[----:B-1----:R-:W-:Y:S01]  /*0130*/  MUFU.RCP R10, R10 ;  /* 0x0000000a000a7308 */ /* 0x002fe20000001000 */
[----:B0-----:R-:W-:Y:S02]  /*0140*/  HFMA2 R2, -RZ, RZ, 0, 0 ;  /* 0x00000000ff027431 */ /* 0x001fe400000001ff */
[----:B--2---:R-:W-:-:S04]  /*0150*/  IMAD.MOV R5, RZ, RZ, -R3 ;  /* 0x000000ffff057224 */ /* 0x004fc800078e0a03 */
[----:B------:R-:W-:-:S04]  /*0160*/  IMAD R5, R5, UR6, RZ ;  /* 0x0000000605057c24 */ /* 0x000fc8000f8e02ff */
[----:B------:R-:W-:Y:S01]  /*0170*/  IMAD.HI.U32 R3, R3, R5, R2 ;  /* 0x0000000503037227 */ /* 0x000fe200078e0002 */
[----:B------:R-:W-:-:S05]  /*0180*/  LOP3.LUT R2, RZ, UR6, RZ, 0x33, !PT ;  /* 0x00000006ff027c12 */ /* 0x000fca000f8e33ff */
[----:B------:R-:W-:-:S04]  /*0190*/  IMAD.HI.U32 R7, R3, R0, RZ ;  /* 0x0000000003077227 */ /* 0x000fc800078e00ff */
[----:B------:R-:W-:-:S04]  /*01a0*/  IMAD.MOV R5, RZ, RZ, -R7 ;  /* 0x000000ffff057224 */ /* 0x000fc800078e0a07 */
[----:B------:R-:W-:Y:S01]  /*01b0*/  IMAD R4, R5, UR6, R0 ;  /* 0x0000000605047c24 */ /* 0x000fe2000f8e0200 */
[----:B------:R-:W-:-:S04]  /*01c0*/  IADD3 R5, PT, PT, R6, 0xffffffe, RZ ;  /* 0x0ffffffe06057810 */ /* 0x000fc80007ffe0ff */
[C---:B------:R-:W-:Y:S02]  /*01d0*/  ISETP.GE.U32.AND P0, PT, R4.reuse, UR6, PT ;  /* 0x0000000604007c0c */ /* 0x040fe4000bf06070 */
[----:B------:R-:W0:Y:S11]  /*01e0*/  F2I.FTZ.U32.TRUNC.NTZ R5, R5 ;  /* 0x0000000500057305 */ /* 0x000e36000021f000 */
[----:B------:R-:W-:-:S02]  /*01f0*/  @P0 VIADD R4, R4, -UR6 ;  /* 0x8000000604040c36 */ /* 0x000fc40008000000 */
[----:B------:R-:W-:Y:S01]  /*0200*/  @P0 VIADD R7, R7, 0x1 ;  /* 0x0000000107070836 */ /* 0x000fe20000000000 */
[----:B0-----:R-:W-:Y:S02]  /*0210*/  IADD3 R9, PT, PT, RZ, -R5, RZ ;  /* 0x80000005ff097210 */ /* 0x001fe40007ffe0ff */
[----:B------:R-:W-:Y:S01]  /*0220*/  ISETP.GE.U32.AND P2, PT, R4, UR6, PT ;  /* 0x0000000604007c0c */ /* 0x000fe2000bf46070 */
[----:B------:R-:W-:Y:S02]  /*0230*/  IMAD.MOV.U32 R4, RZ, RZ, RZ ;  /* 0x000000ffff047224 */ /* 0x000fe400078e00ff */
[----:B------:R-:W-:-:S04]  /*0240*/  IMAD R9, R9, UR7, RZ ;  /* 0x0000000709097c24 */ /* 0x000fc8000f8e02ff */
[----:B------:R-:W-:-:S06]  /*0250*/  IMAD.HI.U32 R5, R5, R9, R4 ;  /* 0x0000000905057227 */ /* 0x000fcc00078e0004 */
[----:B------:R-:W-:-:S04]  /*0260*/  @P2 IADD3 R7, PT, PT, R7, 0x1, RZ ;  /* 0x0000000107072810 */ /* 0x000fc80007ffe0ff */
[----:B------:R-:W-:-:S05]  /*0270*/  SEL R4, R2, R7, !P1 ;  /* 0x0000000702047207 */ /* 0x000fca0004800000 */
[----:B------:R-:W-:-:S05]  /*0280*/  IMAD.HI.U32 R7, R5, R4, RZ ;  /* 0x0000000405077227 */ /* 0x000fca00078e00ff */
[----:B------:R-:W-:-:S05]  /*0290*/  IADD3 R9, PT, PT, -R7, RZ, RZ ;  /* 0x000000ff07097210 */ /* 0x000fca0007ffe1ff */
[----:B------:R-:W-:-:S05]  /*02a0*/  IMAD R4, R9, UR7, R4 ;  /* 0x0000000709047c24 */ /* 0x000fca000f8e0204 */
[----:B------:R-:W-:-:S13]  /*02b0*/  ISETP.GE.U32.AND P0, PT, R4, UR7, PT ;  /* 0x0000000704007c0c */ /* 0x000fda000bf06070 */
[----:B------:R-:W-:Y:S01]  /*02c0*/  @P0 VIADD R4, R4, -UR7 ;  /* 0x8000000704040c36 */ /* 0x000fe20008000000 */
[----:B------:R-:W-:Y:S02]  /*02d0*/  @P0 IADD3 R7, PT, PT, R7, 0x1, RZ ;  /* 0x0000000107070810 */ /* 0x000fe40007ffe0ff */
[----:B------:R-:W-:Y:S02]  /*02e0*/  ISETP.NE.U32.AND P0, PT, RZ, UR7, PT ;  /* 0x00000007ff007c0c */ /* 0x000fe4000bf05070 */
[----:B------:R-:W-:Y:S02]  /*02f0*/  ISETP.GE.U32.AND P2, PT, R4, UR7, PT ;  /* 0x0000000704007c0c */ /* 0x000fe4000bf46070 */
[----:B------:R-:W-:-:S11]  /*0300*/  LOP3.LUT R4, RZ, UR7, RZ, 0x33, !PT ;  /* 0x00000007ff047c12 */ /* 0x000fd6000f8e33ff */
[----:B------:R-:W-:-:S05]  /*0310*/  @P2 VIADD R7, R7, 0x1 ;  /* 0x0000000107072836 */ /* 0x000fca0000000000 */
[----:B------:R-:W-:Y:S02]  /*0320*/  SEL R8, R4, R7, !P0 ;  /* 0x0000000704087207 */ /* 0x000fe40004000000 */
[----:B------:R-:W-:-:S03]  /*0330*/  IADD3 R7, PT, PT, R10, 0xffffffe, RZ ;  /* 0x0ffffffe0a077810 */ /* 0x000fc60007ffe0ff */
[----:B------:R-:W-:-:S03]  /*0340*/  IMAD R9, R8, UR4, RZ ;  /* 0x0000000408097c24 */ /* 0x000fc6000f8e02ff */
[----:B------:R-:W0:Y:S02]  /*0350*/  F2I.FTZ.U32.TRUNC.NTZ R7, R7 ;  /* 0x0000000700077305 */ /* 0x000e24000021f000 */
[----:B------:R-:W-:-:S05]  /*0360*/  IADD3 R6, PT, PT, R0, -R9, RZ ;  /* 0x8000000900067210 */ /* 0x000fca0007ffe0ff */
[----:B------:R-:W-:-:S04]  /*0370*/  IMAD.HI.U32 R11, R5, R6, RZ ;  /* 0x00000006050b7227 */ /* 0x000fc800078e00ff */
[----:B------:R-:W-:-:S04]  /*0380*/  IMAD.MOV R13, RZ, RZ, -R11 ;  /* 0x000000ffff0d7224 */ /* 0x000fc800078e0a0b */
[----:B------:R-:W-:Y:S02]  /*0390*/  IMAD R6, R13, UR7, R6 ;  /* 0x000000070d067c24 */ /* 0x000fe4000f8e0206 */
[----:B0-----:R-:W-:-:S03]  /*03a0*/  IMAD.MOV R13, RZ, RZ, -R7 ;  /* 0x000000ffff0d7224 */ /* 0x001fc600078e0a07 */
[----:B------:R-:W-:Y:S01]  /*03b0*/  ISETP.GE.U32.AND P2, PT, R6, UR7, PT ;  /* 0x0000000706007c0c */ /* 0x000fe2000bf46070 */
[----:B------:R-:W-:-:S12]  /*03c0*/  IMAD R13, R13, UR5, RZ ;  /* 0x000000050d0d7c24 */ /* 0x000fd8000f8e02ff */
[----:B------:R-:W-:Y:S02]  /*03d0*/  @P2 IADD3 R6, PT, PT, R6, -UR7, RZ ;  /* 0x8000000706062c10 */ /* 0x000fe4000fffe0ff */
[----:B------:R-:W-:Y:S02]  /*03e0*/  @P2 IADD3 R11, PT, PT, R11, 0x1, RZ ;  /* 0x000000010b0b2810 */ /* 0x000fe40007ffe0ff */
[----:B------:R-:W-:Y:S01]  /*03f0*/  ISETP.GE.U32.AND P3, PT, R6, UR7, PT ;  /* 0x0000000706007c0c */ /* 0x000fe2000bf66070 */
[----:B------:R-:W-:-:S04]  /*0400*/  IMAD.MOV.U32 R6, RZ, RZ, RZ ;  /* 0x000000ffff067224 */ /* 0x000fc800078e00ff */
[----:B------:R-:W-:-:S06]  /*0410*/  IMAD.HI.U32 R10, R7, R13, R6 ;  /* 0x0000000d070a7227 */ /* 0x000fcc00078e0006 */
[----:B------:R-:W-:-:S04]  /*0420*/  IMAD.HI.U32 R7, R10, R8, RZ ;  /* 0x000000080a077227 */ /* 0x000fc800078e00ff */
[----:B------:R-:W-:Y:S01]  /*0430*/  @P3 VIADD R11, R11, 0x1 ;  /* 0x000000010b0b3836 */ /* 0x000fe20000000000 */
[----:B------:R-:W-:Y:S02]  /*0440*/  IADD3 R13, PT, PT, -R7, RZ, RZ ;  /* 0x000000ff070d7210 */ /* 0x000fe40007ffe1ff */
[----:B------:R-:W-:Y:S02]  /*0450*/  IADD3 R7, PT, PT, R8, 0x1, RZ ;  /* 0x0000000108077810 */ /* 0x000fe40007ffe0ff */
[----:B------:R-:W-:Y:S01]  /*0460*/  SEL R6, R4, R11, !P0 ;  /* 0x0000000b04067207 */ /* 0x000fe20004000000 */
[----:B------:R-:W-:-:S04]  /*0470*/  IMAD R8, R13, UR5, R8 ;  /* 0x000000050d087c24 */ /* 0x000fc8000f8e0208 */
[----:B------:R-:W-:Y:S01]  /*0480*/  VIADD R12, R6, 0x1 ;  /* 0x00000001060c7836 */ /* 0x000fe20000000000 */
[----:B------:R-:W-:Y:S01]  /*0490*/  ISETP.GE.U32.AND P2, PT, R8, UR5, PT ;  /* 0x0000000508007c0c */ /* 0x000fe2000bf46070 */
[----:B------:R-:W-:-:S04]  /*04a0*/  IMAD.HI.U32 R11, R3, R6, RZ ;  /* 0x00000006030b7227 */ /* 0x000fc800078e00ff */
[----:B------:R-:W-:Y:S02]  /*04b0*/  IMAD R9, R6, UR7, R9 ;  /* 0x0000000706097c24 */ /* 0x000fe4000f8e0209 */
[----:B------:R-:W-:-:S04]  /*04c0*/  IMAD.HI.U32 R13, R3, R12, RZ ;  /* 0x0000000c030d7227 */ /* 0x000fc800078e00ff */
[----:B------:R-:W-:Y:S01]  /*04d0*/  IMAD.HI.U32 R3, R10, R7, RZ ;  /* 0x000000070a037227 */ /* 0x000fe200078e00ff */
[----:B------:R-:W-:-:S03]  /*04e0*/  IADD3 R10, PT, PT, R0, -R9, RZ ;  /* 0x80000009000a7210 */ /* 0x000fc60007ffe0ff */
[----:B------:R-:W-:Y:S01]  /*04f0*/  IMAD.MOV R11, RZ, RZ, -R11 ;  /* 0x000000ffff0b7224 */ /* 0x000fe200078e0a0b */
[----:B------:R-:W-:Y:S01]  /*0500*/  IADD3 R14, PT, PT, -R3, RZ, RZ ;  /* 0x000000ff030e7210 */ /* 0x000fe20007ffe1ff */
[----:B------:R-:W-:Y:S02]  /*0510*/  IMAD.MOV R13, RZ, RZ, -R13 ;  /* 0x000000ffff0d7224 */ /* 0x000fe400078e0a0d */
[----:B------:R-:W-:Y:S01]  /*0520*/  IMAD R9, R11, UR6, R6 ;  /* 0x000000060b097c24 */ /* 0x000fe2000f8e0206 */
[----:B------:R-:W-:Y:S01]  /*0530*/  IADD3 R6, PT, PT, R10, 0x1, RZ ;  /* 0x000000010a067810 */ /* 0x000fe20007ffe0ff */
[----:B------:R-:W-:Y:S02]  /*0540*/  IMAD R11, R13, UR6, R12 ;  /* 0x000000060d0b7c24 */ /* 0x000fe4000f8e020c */
[----:B------:R-:W-:Y:S01]  /*0550*/  IMAD.HI.U32 R3, R5, R10, RZ ;  /* 0x0000000a05037227 */ /* 0x000fe200078e00ff */
[----:B------:R-:W-:Y:S02]  /*0560*/  ISETP.GE.U32.AND P3, PT, R9, UR6, PT ;  /* 0x0000000609007c0c */ /* 0x000fe4000bf66070 */
[----:B------:R-:W-:Y:S01]  /*0570*/  ISETP.GE.U32.AND P4, PT, R11, UR6, PT ;  /* 0x000000060b007c0c */ /* 0x000fe2000bf86070 */
[----:B------:R-:W-:Y:S01]  /*0580*/  IMAD.HI.U32 R5, R5, R6, RZ ;  /* 0x0000000605057227 */ /* 0x000fe200078e00ff */
[----:B------:R-:W-:-:S03]  /*0590*/  IADD3 R3, PT, PT, -R3, RZ, RZ ;  /* 0x000000ff03037210 */ /* 0x000fc60007ffe1ff */
[----:B------:R-:W-:Y:S01]  /*05a0*/  IMAD R12, R14, UR5, R7 ;  /* 0x000000050e0c7c24 */ /* 0x000fe2000f8e0207 */
[----:B------:R-:W-:Y:S01]  /*05b0*/  IADD3 R13, PT, PT, -R5, RZ, RZ ;  /* 0x000000ff050d7210 */ /* 0x000fe20007ffe1ff */
[----:B------:R-:W-:Y:S02]  /*05c0*/  @P2 VIADD R8, R8, -UR5 ;  /* 0x8000000508082c36 */ /* 0x000fe40008000000 */
[----:B------:R-:W-:Y:S01]  /*05d0*/  IMAD R5, R3, UR7, R10 ;  /* 0x0000000703057c24 */ /* 0x000fe2000f8e020a */
[----:B------:R-:W-:Y:S01]  /*05e0*/  ISETP.GE.U32.AND P6, PT, R12, UR5, PT ;  /* 0x000000050c007c0c */ /* 0x000fe2000bfc6070 */
[----:B------:R-:W-:Y:S01]  /*05f0*/  IMAD R13, R13, UR7, R6 ;  /* 0x000000070d0d7c24 */ /* 0x000fe2000f8e0206 */
[----:B------:R-:W-:Y:S01]  /*0600*/  ISETP.GE.U32.AND P2, PT, R8, UR5, PT ;  /* 0x0000000508007c0c */ /* 0x000fe2000bf46070 */
[----:B------:R-:W-:Y:S01]  /*0610*/  @P3 VIADD R9, R9, -UR6 ;  /* 0x8000000609093c36 */ /* 0x000fe20008000000 */
[----:B------:R-:W-:Y:S01]  /*0620*/  ISETP.GE.U32.AND P3, PT, R5, UR7, PT ;  /* 0x0000000705007c0c */ /* 0x000fe2000bf66070 */
[----:B------:R-:W0:Y:S01]  /*0630*/  LDC.64 R6, c[0x0][0x390] ;  /* 0x0000e400ff067b82 */ /* 0x000e220000000a00 */
[----:B------:R-:W-:-:S02]  /*0640*/  ISETP.GE.U32.AND P5, PT, R13, UR7, PT ;  /* 0x000000070d007c0c */ /* 0x000fc4000bfa6070 */
[----:B------:R-:W-:Y:S02]  /*0650*/  @P4 IADD3 R11, PT, PT, R11, -UR6, RZ ;  /* 0x800000060b0b4c10 */ /* 0x000fe4000fffe0ff */
[----:B------:R-:W-:Y:S02]  /*0660*/  ISETP.GE.U32.AND P4, PT, R9, UR6, PT ;  /* 0x0000000609007c0c */ /* 0x000fe4000bf86070 */
[----:B------:R-:W-:Y:S02]  /*0670*/  LOP3.LUT R3, RZ, UR5, RZ, 0x33, !PT ;  /* 0x00000005ff037c12 */ /* 0x000fe4000f8e33ff */
[----:B------:R-:W-:Y:S01]  /*0680*/  @P6 IADD3 R12, PT, PT, R12, -UR5, RZ ;  /* 0x800000050c0c6c10 */ /* 0x000fe2000fffe0ff */
[----:B------:R-:W-:Y:S01]  /*0690*/  @P2 VIADD R8, R8, -UR5 ;  /* 0x8000000508082c36 */ /* 0x000fe20008000000 */
[----:B------:R-:W-:Y:S02]  /*06a0*/  ISETP.GE.U32.AND P2, PT, R11, UR6, PT ;  /* 0x000000060b007c0c */ /* 0x000fe4000bf46070 */
[----:B------:R-:W-:Y:S01]  /*06b0*/  @P3 IADD3 R5, PT, PT, R5, -UR7, RZ ;  /* 0x8000000705053c10 */ /* 0x000fe2000fffe0ff */
[----:B------:R-:W-:Y:S01]  /*06c0*/  @P5 VIADD R13, R13, -UR7 ;  /* 0x800000070d0d5c36 */ /* 0x000fe20008000000 */
[----:B------:R-:W-:-:S02]  /*06d0*/  ISETP.GE.U32.AND P6, PT, R12, UR5, PT ;  /* 0x000000050c007c0c */ /* 0x000fc4000bfc6070 */
[----:B------:R-:W-:Y:S02]  /*06e0*/  ISETP.NE.U32.AND P3, PT, RZ, UR5, PT ;  /* 0x00000005ff007c0c */ /* 0x000fe4000bf65070 */
[----:B------:R-:W-:Y:S02]  /*06f0*/  @P4 IADD3 R9, PT, PT, R9, -UR6, RZ ;  /* 0x8000000609094c10 */ /* 0x000fe4000fffe0ff */
[----:B------:R-:W-:Y:S02]  /*0700*/  ISETP.GE.U32.AND P4, PT, R5, UR7, PT ;  /* 0x0000000705007c0c */ /* 0x000fe4000bf86070 */
[----:B------:R-:W-:Y:S02]  /*0710*/  ISETP.GE.U32.AND P5, PT, R13, UR7, PT ;  /* 0x000000070d007c0c */ /* 0x000fe4000bfa6070 */
[----:B------:R-:W-:Y:S02]  /*0720*/  @P2 IADD3 R11, PT, PT, R11, -UR6, RZ ;  /* 0x800000060b0b2c10 */ /* 0x000fe4000fffe0ff */
[----:B------:R-:W-:-:S02]  /*0730*/  SEL R8, R3, R8, !P3 ;  /* 0x0000000803087207 */ /* 0x000fc40005800000 */
[----:B------:R-:W-:Y:S01]  /*0740*/  @P6 IADD3 R12, PT, PT, R12, -UR5, RZ ;  /* 0x800000050c0c6c10 */ /* 0x000fe2000fffe0ff */
[----:B------:R-:W1:Y:S01]  /*0750*/  LDCU.64 UR4, c[0x0][0x358] ;  /* 0x00006b00ff0477ac */ /* 0x000e620008000a00 */
[----:B------:R-:W-:Y:S02]  /*0760*/  SEL R9, R2, R9, !P1 ;  /* 0x0000000902097207 */ /* 0x000fe40004800000 */
[----:B------:R-:W-:Y:S01]  /*0770*/  SEL R12, R3, R12, !P3 ;  /* 0x0000000c030c7207 */ /* 0x000fe20005800000 */
[----:B------:R-:W-:Y:S01]  /*0780*/  IMAD.SHL.U32 R3, R0, 0x8, RZ ;  /* 0x0000000800037824 */ /* 0x000fe200078e00ff */
[----:B------:R-:W-:Y:S01]  /*0790*/  @P4 IADD3 R5, PT, PT, R5, -UR7, RZ ;  /* 0x8000000705054c10 */ /* 0x000fe2000fffe0ff */
[--C-:B------:R-:W-:Y:S01]  /*07a0*/  IMAD R0, R8, UR6, R9.reuse ;  /* 0x0000000608007c24 */ /* 0x100fe2000f8e0209 */
[----:B------:R-:W-:Y:S01]  /*07b0*/  SEL R11, R2, R11, !P1 ;  /* 0x0000000b020b7207 */ /* 0x000fe20004800000 */
[----:B------:R-:W-:Y:S01]  /*07c0*/  IMAD R9, R12, UR6, R9 ;  /* 0x000000060c097c24 */ /* 0x000fe2000f8e0209 */
[----:B------:R-:W-:Y:S01]  /*07d0*/  @P5 IADD3 R13, PT, PT, R13, -UR7, RZ ;  /* 0x800000070d0d5c10 */ /* 0x000fe2000fffe0ff */
[----:B0-----:R-:W-:Y:S01]  /*07e0*/  IMAD.WIDE.U32 R6, R3, 0x4, R6 ;  /* 0x0000000403067825 */ /* 0x001fe200078e0006 */
[----:B------:R-:W-:-:S02]  /*07f0*/  SEL R5, R4, R5, !P0 ;  /* 0x0000000504057207 */ /* 0x000fc40004000000 */
[----:B------:R-:W-:Y:S01]  /*0800*/  SEL R4, R4, R13, !P0 ;  /* 0x0000000d04047207 */ /* 0x000fe20004000000 */
[--C-:B------:R-:W-:Y:S02]  /*0810*/  IMAD R8, R8, UR6, R11.reuse ;  /* 0x0000000608087c24 */ /* 0x100fe4000f8e020b */
[----:B------:R-:W-:Y:S02]  /*0820*/  IMAD R12, R12, UR6, R11 ;  /* 0x000000060c0c7c24 */ /* 0x000fe4000f8e020b */
[C-C-:B------:R-:W-:Y:S02]  /*0830*/  IMAD R11, R9.reuse, UR7, R5.reuse ;  /* 0x00000007090b7c24 */ /* 0x140fe4000f8e0205 */
[--C-:B------:R-:W-:Y:S02]  /*0840*/  IMAD R13, R8, UR7, R5.reuse ;  /* 0x00000007080d7c24 */ /* 0x100fe4000f8e0205 */
[----:B------:R-:W-:Y:S01]  /*0850*/  IMAD R3, R0, UR7, R5 ;  /* 0x0000000700037c24 */ /* 0x000fe2000f8e0205 */
[----:B-1----:R-:W-:Y:S01]  /*0860*/  STG.E desc[UR4][R6.64+0x4], R11 ;  /* 0x0000040b06007986 */ /* 0x002fe2000c101904 */
[----:B------:R-:W-:-:S02]  /*0870*/  IMAD R15, R9, UR7, R4 ;  /* 0x00000007090f7c24 */ /* 0x000fc4000f8e0204 */
[----:B------:R-:W-:Y:S01]  /*0880*/  IMAD R5, R12, UR7, R5 ;  /* 0x000000070c057c24 */ /* 0x000fe2000f8e0205 */
[----:B------:R-:W-:Y:S01]  /*0890*/  STG.E desc[UR4][R6.64+0x8], R13 ;  /* 0x0000080d06007986 */ /* 0x000fe2000c101904 */
[--C-:B------:R-:W-:Y:S02]  /*08a0*/  IMAD R17, R8, UR7, R4.reuse ;  /* 0x0000000708117c24 */ /* 0x100fe4000f8e0204 */
[--C-:B------:R-:W-:Y:S01]  /*08b0*/  IMAD R9, R0, UR7, R4.reuse ;  /* 0x0000000700097c24 */ /* 0x100fe2000f8e0204 */
[----:B------:R-:W-:Y:S01]  /*08c0*/  STG.E desc[UR4][R6.64], R3 ;  /* 0x0000000306007986 */ /* 0x000fe2000c101904 */
[----:B------:R-:W-:-:S03]  /*08d0*/  IMAD R19, R12, UR7, R4 ;  /* 0x000000070c137c24 */ /* 0x000fc6000f8e0204 */
[----:B------:R-:W-:Y:S04]  /*08e0*/  STG.E desc[UR4][R6.64+0xc], R5 ;  /* 0x00000c0506007986 */ /* 0x000fe8000c101904 */
[----:B------:R-:W-:Y:S04]  /*08f0*/  STG.E desc[UR4][R6.64+0x14], R15 ;  /* 0x0000140f06007986 */ /* 0x000fe8000c101904 */
[----:B------:R-:W-:Y:S04]  /*0900*/  STG.E desc[UR4][R6.64+0x18], R17 ;  /* 0x0000181106007986 */ /* 0x000fe8000c101904 */
[----:B------:R-:W-:Y:S04]  /*0910*/  STG.E desc[UR4][R6.64+0x10], R9 ;  /* 0x0000100906007986 */ /* 0x000fe8000c101904 */
[----:B------:R-:W-:Y:S01]  /*0920*/  STG.E desc[UR4][R6.64+0x1c], R19 ;  /* 0x00001c1306007986 */ /* 0x000fe2000c101904 */
[----:B------:R-:W-:Y:S05]  /*0930*/  EXIT ;  /* 0x000000000000794d */ /* 0x000fea0003800000 */
.L_x_186:
        /* <DEDUP_REMOVED lines=12> */
.L_x_192:


//--------------------- .nv.shared._Z15DensityOfStatesjjjjjjjPfS_S_S_PjS_S_ --------------------------
	.section	.nv.shared._Z15DensityOfStatesjjjjjjjPfS_S_S_PjS_S_,"aw",@nobits
	.sectionflags	@""
	.align	4
.nv.shared._Z15DensityOfStatesjjjjjjjPfS_S_S_PjS_S_:
	.zero		1536


//--------------------- .nv.shared.reserved.0     --------------------------
	.section	.nv.shared.reserved.0,"aw",@nobits
	.weak		__nv_reservedSMEM_offset_0_alias
	.size		__nv_reservedSMEM_offset_0_alias, 0, 64
	.other		__nv_reservedSMEM_offset_0_alias,@"STO_CUDA_RESERVED_SHARED STV_DEFAULT"
__nv_reservedSMEM_offset_0_alias:
	.zero		0
	.zero		64


//--------------------- .nv.shared._Z43DensityOfStatesPresortEnergiesInTetrahedronjjjjjPfPjS_S0_ --------------------------
	.section	.nv.shared._Z43DensityOfStatesPresortEnergiesInTetrahedronjjjjjPfPjS_S0_,"aw",@nobits
	.sectionflags	@""
	.align	4
.nv.shared._Z43DensityOfStatesPresortEnergiesInTetrahedronjjjjjPfPjS_S0_:
	.zero		3072


//--------------------- .nv.constant0._Z15DensityOfStatesjjjjjjjPfS_S_S_PjS_S_ --------------------------
	.section	.nv.constant0._Z15DensityOfStatesjjjjjjjPfS_S_S_PjS_S_,"a",@progbits
	.sectionflags	@""
	.align	4
.nv.constant0._Z15DensityOfStatesjjjjjjjPfS_S_S_PjS_S_:
	.zero		984


//--------------------- .nv.constant0._Z43DensityOfStatesPresortEnergiesInTetrahedronjjjjjPfPjS_S0_ --------------------------
	.section	.nv.constant0._Z43DensityOfStatesPresortEnergiesInTetrahedronjjjjjPfPjS_S0_,"a",@progbits
	.sectionflags	@""
	.align	4
.nv.constant0._Z43DensityOfStatesPresortEnergiesInTetrahedronjjjjjPfPjS_S0_:
	.zero		952


//--------------------- .nv.constant0._Z46DensityOfStatesPrecalculateCubeMomentumIndicesjjjjPj --------------------------
	.section	.nv.constant0._Z46DensityOfStatesPrecalculateCubeMomentumIndicesjjjjPj,"a",@progbits
	.sectionflags	@""
	.align	4
.nv.constant0._Z46DensityOfStatesPrecalculateCubeMomentumIndicesjjjjPj:
	.zero		920


//--------------------- SYMBOLS --------------------------

	.type		.nv.reservedSmem.offset0,@object
	.size		.nv.reservedSmem.offset0,0x4
	.type		.nv.reservedSmem.cap,@object
	.size		.nv.reservedSmem.cap,0x4
